def matmul_kernel(
    a_ptr,
    b_ptr,
    c_ptr,
    M,
    N,
    K,
    stride_am,
    stride_ak,
    stride_bk,
    stride_bn,
    stride_cm,
    stride_cn,
    BLOCK_M: tl.constexpr,
    BLOCK_N: tl.constexpr,
    BLOCK_K: tl.constexpr,
    GROUP_M: tl.constexpr,
):
    pid = tl.program_id(axis=0)
    num_pid_m = tl.cdiv(M, BLOCK_M)
    num_pid_n = tl.cdiv(N, BLOCK_N)
    num_pid_in_group = GROUP_M * num_pid_n
    group_id = pid // num_pid_in_group
    first_pid_m = group_id * GROUP_M
    group_size_m = min(num_pid_m - first_pid_m, GROUP_M)
    pid_m = first_pid_m + ((pid % num_pid_in_group) % group_size_m)
    pid_n = (pid % num_pid_in_group) // group_size_m

    offs_am = (pid_m * BLOCK_M + tl.arange(0, BLOCK_M)) % M
    offs_bn = (pid_n * BLOCK_N + tl.arange(0, BLOCK_N)) % N
    offs_k = tl.arange(0, BLOCK_K)
    a_ptrs = a_ptr + offs_am[:, None] * stride_am + offs_k[None, :] * stride_ak
    b_ptrs = b_ptr + offs_k[:, None] * stride_bk + offs_bn[None, :] * stride_bn

    acc = tl.zeros((BLOCK_M, BLOCK_N), dtype=tl.float32)
    for kk in range(0, tl.cdiv(K, BLOCK_K)):
        a = tl.load(a_ptrs, mask=offs_k[None, :] < K - kk * BLOCK_K, other=0.0)
        b = tl.load(b_ptrs, mask=offs_k[:, None] < K - kk * BLOCK_K, other=0.0)
        acc = tl.dot(a, b, acc)
        a_ptrs += BLOCK_K * stride_ak
        b_ptrs += BLOCK_K * stride_bk

    c = acc.to(c_ptr.dtype.element_ty)
    offs_cm = pid_m * BLOCK_M + tl.arange(0, BLOCK_M)
    offs_cn = pid_n * BLOCK_N + tl.arange(0, BLOCK_N)
    c_ptrs = c_ptr + offs_cm[:, None] * stride_cm + offs_cn[None, :] * stride_cn
    mask = (offs_cm[:, None] < M) & (offs_cn[None, :] < N)
    tl.store(c_ptrs, c, mask=mask)

# config = {"BLOCK_K": 128, "BLOCK_M": 64, "BLOCK_N": 32, "GROUP_M": 8, "arch": "sm_90", "dtype": "bf16", "num_ctas": 1, "num_stages": 3, "num_warps": 4}
# arch = sm_90


// ===== COMPILED SASS (sm_90a) =====

	.target	sm_90a

	.elftype	@"ET_EXEC"


//--------------------- .note.nv.tkinfo           --------------------------
	.section	.note.nv.tkinfo,"",@"SHT_NOTE"
	.sectionflags	@"SHF_NOTE_NV_TKINFO"
	.tkinfo
        /*0018*/ 	.word	0x00000002
        /*0030*/ 	.string	""
        /*0030*/ 	.string	"ptxas"
        /*0030*/ 	.string	"Cuda compilation tools, release 13.0, V13.0.88"
        /*0030*/ 	.string	"Build cuda_13.0.r13.0/compiler.36424714_0"
        /*0030*/ 	.string	"-v  -suppress-debug-info  -lineinfo  -arch sm_90a "



//--------------------- .note.nv.cuinfo           --------------------------
	.section	.note.nv.cuinfo,"",@"SHT_NOTE"
	.sectionflags	@"SHF_NOTE_NV_CUINFO"
        /*0018*/ 	.short	0x0002
        /*001a*/ 	.short	0x005a
        /*001c*/ 	.short	0x0082
	.zero		2


//--------------------- .nv.info                  --------------------------
	.section	.nv.info,"",@"SHT_CUDA_INFO"
	.align	4


	//----- nvinfo : EIATTR_REGCOUNT
	.align		4
        /*0000*/ 	.byte	0x04, 0x2f
        /*0002*/ 	.short	(.L_1 - .L_0)
	.align		4
.L_0:
        /*0004*/ 	.word	index@(matmul_kernel)
        /*0008*/ 	.word	0x000000ff


	//----- nvinfo : EIATTR_FRAME_SIZE
	.align		4
.L_1:
        /*000c*/ 	.byte	0x04, 0x11
        /*000e*/ 	.short	(.L_3 - .L_2)
	.align		4
.L_2:
        /*0010*/ 	.word	index@(matmul_kernel)
        /*0014*/ 	.word	0x00000000


	//----- nvinfo : EIATTR_MIN_STACK_SIZE
	.align		4
.L_3:
        /*0018*/ 	.byte	0x04, 0x12
        /*001a*/ 	.short	(.L_5 - .L_4)
	.align		4
.L_4:
        /*001c*/ 	.word	index@(matmul_kernel)
        /*0020*/ 	.word	0x00000000
.L_5:


//--------------------- .nv.compat                --------------------------
	.section	.nv.compat,"",@"SHT_CUDA_COMPAT_INFO"
	.align	4
        /*0000*/ 	.byte	0x02, 0x09, 0x01, 0x00, 0x02, 0x02, 0x04, 0x00, 0x02, 0x05, 0x05, 0x00, 0x03, 0x07, 0x01, 0x01
        /*0010*/ 	.byte	0x02, 0x03, 0x00, 0x00, 0x02, 0x06, 0x01, 0x00, 0x04, 0x0b, 0x08, 0x00, 0x00, 0x00, 0x00, 0x00
        /*0020*/ 	.byte	0x00, 0x00, 0x00, 0x00


//--------------------- .nv.info.matmul_kernel    --------------------------
	.section	.nv.info.matmul_kernel,"",@"SHT_CUDA_INFO"
	.sectionflags	@""
	.align	4


	//----- nvinfo : EIATTR_CUDA_API_VERSION
	.align		4
        /*0000*/ 	.byte	0x04, 0x37
        /*0002*/ 	.short	(.L_7 - .L_6)
.L_6:
        /*0004*/ 	.word	0x00000082


	//----- nvinfo : EIATTR_KPARAM_INFO
	.align		4
.L_7:
        /*0008*/ 	.byte	0x04, 0x17
        /*000a*/ 	.short	(.L_9 - .L_8)
.L_8:
        /*000c*/ 	.word	0x00000000
        /*0010*/ 	.short	0x000d
        /*0012*/ 	.short	0x0048
        /*0014*/ 	.byte	0x00, 0xf4, 0x21, 0x00


	//----- nvinfo : EIATTR_KPARAM_INFO
	.align		4
.L_9:
        /*0018*/ 	.byte	0x04, 0x17
        /*001a*/ 	.short	(.L_11 - .L_10)
.L_10:
        /*001c*/ 	.word	0x00000000
        /*0020*/ 	.short	0x000c
        /*0022*/ 	.short	0x0040
        /*0024*/ 	.byte	0x00, 0xf4, 0x21, 0x00


	//----- nvinfo : EIATTR_KPARAM_INFO
	.align		4
.L_11:
        /*0028*/ 	.byte	0x04, 0x17
        /*002a*/ 	.short	(.L_13 - .L_12)
.L_12:
        /*002c*/ 	.word	0x00000000
        /*0030*/ 	.short	0x000b
        /*0032*/ 	.short	0x0038
        /*0034*/ 	.byte	0x00, 0xf0, 0x11, 0x00


	//----- nvinfo : EIATTR_KPARAM_INFO
	.align		4
.L_13:
        /*0038*/ 	.byte	0x04, 0x17
        /*003a*/ 	.short	(.L_15 - .L_14)
.L_14:
        /*003c*/ 	.word	0x00000000
        /*0040*/ 	.short	0x000a
        /*0042*/ 	.short	0x0034
        /*0044*/ 	.byte	0x00, 0xf0, 0x11, 0x00


	//----- nvinfo : EIATTR_KPARAM_INFO
	.align		4
.L_15:
        /*0048*/ 	.byte	0x04, 0x17
        /*004a*/ 	.short	(.L_17 - .L_16)
.L_16:
        /*004c*/ 	.word	0x00000000
        /*0050*/ 	.short	0x0009
        /*0052*/ 	.short	0x0030
        /*0054*/ 	.byte	0x00, 0xf0, 0x11, 0x00


	//----- nvinfo : EIATTR_KPARAM_INFO
	.align		4
.L_17:
        /*0058*/ 	.byte	0x04, 0x17
        /*005a*/ 	.short	(.L_19 - .L_18)
.L_18:
        /*005c*/ 	.word	0x00000000
        /*0060*/ 	.short	0x0008
        /*0062*/ 	.short	0x002c
        /*0064*/ 	.byte	0x00, 0xf0, 0x11, 0x00


	//----- nvinfo : EIATTR_KPARAM_INFO
	.align		4
.L_19:
        /*0068*/ 	.byte	0x04, 0x17
        /*006a*/ 	.short	(.L_21 - .L_20)
.L_20:
        /*006c*/ 	.word	0x00000000
        /*0070*/ 	.short	0x0007
        /*0072*/ 	.short	0x0028
        /*0074*/ 	.byte	0x00, 0xf0, 0x11, 0x00


	//----- nvinfo : EIATTR_KPARAM_INFO
	.align		4
.L_21:
        /*0078*/ 	.byte	0x04, 0x17
        /*007a*/ 	.short	(.L_23 - .L_22)
.L_22:
        /*007c*/ 	.word	0x00000000
        /*0080*/ 	.short	0x0006
        /*0082*/ 	.short	0x0024
        /*0084*/ 	.byte	0x00, 0xf0, 0x11, 0x00


	//----- nvinfo : EIATTR_KPARAM_INFO
	.align		4
.L_23:
        /*0088*/ 	.byte	0x04, 0x17
        /*008a*/ 	.short	(.L_25 - .L_24)
.L_24:
        /*008c*/ 	.word	0x00000000
        /*0090*/ 	.short	0x0005
        /*0092*/ 	.short	0x0020
        /*0094*/ 	.byte	0x00, 0xf0, 0x11, 0x00


	//----- nvinfo : EIATTR_KPARAM_INFO
	.align		4
.L_25:
        /*0098*/ 	.byte	0x04, 0x17
        /*009a*/ 	.short	(.L_27 - .L_26)
.L_26:
        /*009c*/ 	.word	0x00000000
        /*00a0*/ 	.short	0x0004
        /*00a2*/ 	.short	0x001c
        /*00a4*/ 	.byte	0x00, 0xf0, 0x11, 0x00


	//----- nvinfo : EIATTR_KPARAM_INFO
	.align		4
.L_27:
        /*00a8*/ 	.byte	0x04, 0x17
        /*00aa*/ 	.short	(.L_29 - .L_28)
.L_28:
        /*00ac*/ 	.word	0x00000000
        /*00b0*/ 	.short	0x0003
        /*00b2*/ 	.short	0x0018
        /*00b4*/ 	.byte	0x00, 0xf0, 0x11, 0x00


	//----- nvinfo : EIATTR_KPARAM_INFO
	.align		4
.L_29:
        /*00b8*/ 	.byte	0x04, 0x17
        /*00ba*/ 	.short	(.L_31 - .L_30)
.L_30:
        /*00bc*/ 	.word	0x00000000
        /*00c0*/ 	.short	0x0002
        /*00c2*/ 	.short	0x0010
        /*00c4*/ 	.byte	0x00, 0xf4, 0x21, 0x00


	//----- nvinfo : EIATTR_KPARAM_INFO
	.align		4
.L_31:
        /*00c8*/ 	.byte	0x04, 0x17
        /*00ca*/ 	.short	(.L_33 - .L_32)
.L_32:
        /*00cc*/ 	.word	0x00000000
        /*00d0*/ 	.short	0x0001
        /*00d2*/ 	.short	0x0008
        /*00d4*/ 	.byte	0x00, 0xf4, 0x21, 0x00


	//----- nvinfo : EIATTR_KPARAM_INFO
	.align		4
.L_33:
        /*00d8*/ 	.byte	0x04, 0x17
        /*00da*/ 	.short	(.L_35 - .L_34)
.L_34:
        /*00dc*/ 	.word	0x00000000
        /*00e0*/ 	.short	0x0000
        /*00e2*/ 	.short	0x0000
        /*00e4*/ 	.byte	0x00, 0xf4, 0x21, 0x00


	//----- nvinfo : EIATTR_SPARSE_MMA_MASK
	.align		4
.L_35:
        /*00e8*/ 	.byte	0x03, 0x50
        /*00ea*/ 	.short	0x0000


	//----- nvinfo : EIATTR_MAXREG_COUNT
	.align		4
        /*00ec*/ 	.byte	0x03, 0x1b
        /*00ee*/ 	.short	0x00ff


	//----- nvinfo : EIATTR_NUM_BARRIERS
	.align		4
        /*00f0*/ 	.byte	0x02, 0x4c
        /*00f2*/ 	.byte	0x01
	.zero		1


	//----- nvinfo : EIATTR_MERCURY_ISA_VERSION
	.align		4
        /*00f4*/ 	.byte	0x03, 0x5f
        /*00f6*/ 	.short	0x0101


	//----- nvinfo : EIATTR_EXIT_INSTR_OFFSETS
	.align		4
        /*00f8*/ 	.byte	0x04, 0x1c
        /*00fa*/ 	.short	(.L_37 - .L_36)


	//   ....[0]....
.L_36:
        /*00fc*/ 	.word	0x00006580


	//   ....[1]....
        /*0100*/ 	.word	0x000065b0


	//----- nvinfo : EIATTR_REQNTID
	.align		4
.L_37:
        /*0104*/ 	.byte	0x04, 0x10
        /*0106*/ 	.short	(.L_39 - .L_38)
.L_38:
        /*0108*/ 	.word	0x00000080
        /*010c*/ 	.word	0x00000001
        /*0110*/ 	.word	0x00000001


	//----- nvinfo : EIATTR_CBANK_PARAM_SIZE
	.align		4
.L_39:
        /*0114*/ 	.byte	0x03, 0x19
        /*0116*/ 	.short	0x0050


	//----- nvinfo : EIATTR_PARAM_CBANK
	.align		4
        /*0118*/ 	.byte	0x04, 0x0a
        /*011a*/ 	.short	(.L_41 - .L_40)
	.align		4
.L_40:
        /*011c*/ 	.word	index@(.nv.constant0.matmul_kernel)
        /*0120*/ 	.short	0x0210
        /*0122*/ 	.short	0x0050


	//----- nvinfo : EIATTR_SW_WAR
	.align		4
.L_41:
        /*0124*/ 	.byte	0x04, 0x36
        /*0126*/ 	.short	(.L_43 - .L_42)
.L_42:
        /*0128*/ 	.word	0x00000008
.L_43:


//--------------------- .nv.callgraph             --------------------------
	.section	.nv.callgraph,"",@"SHT_CUDA_CALLGRAPH"
	.align	4
	.sectionentsize	8
	.align		4
        /*0000*/ 	.word	0x00000000
	.align		4
        /*0004*/ 	.word	0xffffffff
	.align		4
        /*0008*/ 	.word	0x00000000
	.align		4
        /*000c*/ 	.word	0xfffffffe
	.align		4
        /*0010*/ 	.word	0x00000000
	.align		4
        /*0014*/ 	.word	0xfffffffd
	.align		4
        /*0018*/ 	.word	0x00000000
	.align		4
        /*001c*/ 	.word	0xfffffffc


//--------------------- .text.matmul_kernel       --------------------------
	.section	.text.matmul_kernel,"ax",@progbits
	.align	128
        .global         matmul_kernel
        .type           matmul_kernel,@function
        .size           matmul_kernel,(.L_x_3 - matmul_kernel)
        .other          matmul_kernel,@"STO_CUDA_ENTRY STV_DEFAULT"
matmul_kernel:
.text.matmul_kernel:
[----:B------:R-:W-:Y:S08]  /*0000*/  LDC R1, c[0x0][0x28] ;  /* 0x00000a00ff017b82 */ /* 0x000ff00000000800 */
[----:B------:R-:W0:Y:S01]  /*0010*/  LDC.64 R30, c[0x0][0x228] ;  /* 0x00008a00ff1e7b82 */ /* 0x000e220000000a00 */
[----:B------:R-:W1:Y:S01]  /*0020*/  S2R R5, SR_CTAID.X ;  /* 0x0000000000057919 */ /* 0x000e620000002500 */
[----:B------:R-:W-:Y:S01]  /*0030*/  UMOV UR4, 0x400 ;  /* 0x0000040000047882 */ /* 0x000fe20000000000 */
[----:B------:R-:W-:Y:S01]  /*0040*/  ULDC.64 UR14, c[0x0][0x208] ;  /* 0x00008200000e7ab9 */ /* 0x000fe20000000a00 */
[----:B------:R-:W-:Y:S01]  /*0050*/  CS2R R24, SRZ ;  /* 0x0000000000187805 */ /* 0x000fe2000001ff00 */
[----:B------:R-:W2:Y:S01]  /*0060*/  S2R R229, SR_TID.X ;  /* 0x0000000000e57919 */ /* 0x000ea20000002100 */
[----:B------:R-:W-:-:S02]  /*0070*/  CS2R R26, SRZ ;  /* 0x00000000001a7805 */ /* 0x000fc4000001ff00 */
[----:B------:R-:W-:Y:S01]  /*0080*/  CS2R R32, SRZ ;  /* 0x0000000000207805 */ /* 0x000fe2000001ff00 */
[----:B------:R-:W3:Y:S01]  /*0090*/  LDC R12, c[0x0][0x230] ;  /* 0x00008c00ff0c7b82 */ /* 0x000ee20000000800 */
[----:B------:R-:W-:-:S07]  /*00a0*/  CS2R R34, SRZ ;  /* 0x0000000000227805 */ /* 0x000fce000001ff00 */
[----:B------:R-:W4:Y:S01]  /*00b0*/  S2UR UR12, SR_CgaCtaId ;  /* 0x00000000000c79c3 */ /* 0x000f220000008800 */
[----:B0-----:R-:W-:-:S05]  /*00c0*/  VIADD R0, R31, 0x1f ;  /* 0x0000001f1f007836 */ /* 0x001fca0000000000 */
[----:B------:R-:W-:Y:S01]  /*00d0*/  SHF.R.S32.HI R3, RZ, 0x1f, R0 ;  /* 0x0000001fff037819 */ /* 0x000fe20000011400 */
[----:B---3--:R-:W-:-:S03]  /*00e0*/  VIADD R12, R12, 0x7f ;  /* 0x0000007f0c0c7836 */ /* 0x008fc60000000000 */
[----:B------:R-:W-:Y:S02]  /*00f0*/  LEA.HI R3, R3, R0, RZ, 0x5 ;  /* 0x0000000003037211 */ /* 0x000fe400078f28ff */
[----:B-1----:R-:W-:Y:S02]  /*0100*/  IABS R8, R5 ;  /* 0x0000000500087213 */ /* 0x002fe40000000000 */
[----:B------:R-:W-:Y:S02]  /*0110*/  SHF.R.S32.HI R3, RZ, 0x5, R3 ;  /* 0x00000005ff037819 */ /* 0x000fe40000011403 */
[----:B--2---:R-:W-:Y:S01]  /*0120*/  LOP3.LUT R183, R229, 0x3f, RZ, 0xc0, !PT ;  /* 0x0000003fe5b77812 */ /* 0x004fe200078ec0ff */
[----:B----4-:R-:W-:Y:S02]  /*0130*/  ULEA UR12, UR12, UR4, 0x18 ;  /* 0x000000040c0c7291 */ /* 0x010fe4000f8ec03f */
[----:B------:R-:W-:-:S05]  /*0140*/  IMAD.SHL.U32 R4, R3, 0x8, RZ ;  /* 0x0000000803047824 */ /* 0x000fca00078e00ff */
[-C--:B------:R-:W-:Y:S02]  /*0150*/  IABS R7, R4.reuse ;  /* 0x0000000400077213 */ /* 0x080fe40000000000 */
[----:B------:R-:W-:Y:S02]  /*0160*/  IABS R10, R4 ;  /* 0x00000004000a7213 */ /* 0x000fe40000000000 */
[----:B------:R-:W0:Y:S08]  /*0170*/  I2F.RP R0, R7 ;  /* 0x0000000700007306 */ /* 0x000e300000209400 */
[----:B0-----:R-:W0:Y:S02]  /*0180*/  MUFU.RCP R0, R0 ;  /* 0x0000000000007308 */ /* 0x001e240000001000 */
[----:B0-----:R-:W-:-:S02]  /*0190*/  VIADD R2, R0, 0xffffffe ;  /* 0x0ffffffe00027836 */ /* 0x001fc40000000000 */
[----:B------:R-:W-:-:S04]  /*01a0*/  IMAD.MOV R0, RZ, RZ, -R10 ;  /* 0x000000ffff007224 */ /* 0x000fc800078e0a0a */
[----:B------:R0:W1:Y:S02]  /*01b0*/  F2I.FTZ.U32.TRUNC.NTZ R3, R2 ;  /* 0x0000000200037305 */ /* 0x000064000021f000 */
[----:B0-----:R-:W-:Y:S02]  /*01c0*/  IMAD.MOV.U32 R2, RZ, RZ, RZ ;  /* 0x000000ffff027224 */ /* 0x001fe400078e00ff */
[----:B-1----:R-:W-:-:S04]  /*01d0*/  IMAD.MOV R6, RZ, RZ, -R3 ;  /* 0x000000ffff067224 */ /* 0x002fc800078e0a03 */
[----:B------:R-:W-:Y:S02]  /*01e0*/  IMAD R9, R6, R7, RZ ;  /* 0x0000000706097224 */ /* 0x000fe400078e02ff */
[----:B------:R-:W-:Y:S02]  /*01f0*/  IMAD.MOV.U32 R6, RZ, RZ, R8 ;  /* 0x000000ffff067224 */ /* 0x000fe400078e0008 */
[----:B------:R-:W-:-:S06]  /*0200*/  IMAD.HI.U32 R3, R3, R9, R2 ;  /* 0x0000000903037227 */ /* 0x000fcc00078e0002 */
[----:B------:R-:W-:-:S04]  /*0210*/  IMAD.HI.U32 R3, R3, R6, RZ ;  /* 0x0000000603037227 */ /* 0x000fc800078e00ff */
[----:B------:R-:W-:-:S05]  /*0220*/  IMAD R0, R3, R0, R6 ;  /* 0x0000000003007224 */ /* 0x000fca00078e0206 */
[----:B------:R-:W-:-:S13]  /*0230*/  ISETP.GT.U32.AND P1, PT, R7, R0, PT ;  /* 0x000000000700720c */ /* 0x000fda0003f24070 */
[----:B------:R-:W-:Y:S02]  /*0240*/  @!P1 IMAD.IADD R0, R0, 0x1, -R7 ;  /* 0x0000000100009824 */ /* 0x000fe400078e0a07 */
[----:B------:R-:W-:Y:S01]  /*0250*/  @!P1 VIADD R3, R3, 0x1 ;  /* 0x0000000103039836 */ /* 0x000fe20000000000 */
[----:B------:R-:W-:Y:S02]  /*0260*/  ISETP.NE.AND P1, PT, R4, RZ, PT ;  /* 0x000000ff0400720c */ /* 0x000fe40003f25270 */
[----:B------:R-:W-:Y:S02]  /*0270*/  ISETP.GE.U32.AND P0, PT, R0, R7, PT ;  /* 0x000000070000720c */ /* 0x000fe40003f06070 */
[----:B------:R-:W-:-:S04]  /*0280*/  LOP3.LUT R0, R5, R4, RZ, 0x3c, !PT ;  /* 0x0000000405007212 */ /* 0x000fc800078e3cff */
[----:B------:R-:W-:Y:S01]  /*0290*/  ISETP.GE.AND P2, PT, R0, RZ, PT ;  /* 0x000000ff0000720c */ /* 0x000fe20003f46270 */
[----:B------:R-:W-:-:S06]  /*02a0*/  VIADD R0, R30, 0x3f ;  /* 0x0000003f1e007836 */ /* 0x000fcc0000000000 */
[----:B------:R-:W-:-:S04]  /*02b0*/  @P0 VIADD R3, R3, 0x1 ;  /* 0x0000000103030836 */ /* 0x000fc80000000000 */
[----:B------:R-:W-:Y:S01]  /*02c0*/  IMAD.MOV.U32 R2, RZ, RZ, R3 ;  /* 0x000000ffff027224 */ /* 0x000fe200078e0003 */
[----:B------:R-:W-:-:S03]  /*02d0*/  SHF.R.S32.HI R3, RZ, 0x1f, R0 ;  /* 0x0000001fff037819 */ /* 0x000fc60000011400 */
[----:B------:R-:W-:Y:S01]  /*02e0*/  @!P2 IMAD.MOV R2, RZ, RZ, -R2 ;  /* 0x000000ffff02a224 */ /* 0x000fe200078e0a02 */
[----:B------:R-:W-:Y:S02]  /*02f0*/  @!P1 LOP3.LUT R2, RZ, R4, RZ, 0x33, !PT ;  /* 0x00000004ff029212 */ /* 0x000fe400078e33ff */
[----:B------:R-:W-:-:S03]  /*0300*/  LEA.HI R3, R3, R0, RZ, 0x6 ;  /* 0x0000000003037211 */ /* 0x000fc600078f30ff */
[----:B------:R-:W-:Y:S02]  /*0310*/  IMAD.SHL.U32 R6, R2, 0x8, RZ ;  /* 0x0000000802067824 */ /* 0x000fe400078e00ff */
[----:B------:R-:W-:-:S03]  /*0320*/  IMAD.MOV R2, RZ, RZ, -R2 ;  /* 0x000000ffff027224 */ /* 0x000fc600078e0a02 */
[----:B------:R-:W-:Y:S01]  /*0330*/  LEA.HI.SX32 R3, R3, -R6, 0x1a ;  /* 0x8000000603037211 */ /* 0x000fe200078fd2ff */
[----:B------:R-:W-:-:S03]  /*0340*/  IMAD R4, R4, R2, R5 ;  /* 0x0000000204047224 */ /* 0x000fc600078e0205 */
[----:B------:R-:W-:Y:S02]  /*0350*/  VIMNMX R11, R3, 0x8, PT ;  /* 0x00000008030b7848 */ /* 0x000fe40003fe0100 */
[----:B------:R-:W-:Y:S02]  /*0360*/  IABS R9, R4 ;  /* 0x0000000400097213 */ /* 0x000fe40000000000 */
[----:B------:R-:W-:-:S04]  /*0370*/  IABS R7, R11 ;  /* 0x0000000b00077213 */ /* 0x000fc80000000000 */
[----:B------:R-:W0:Y:S08]  /*0380*/  I2F.RP R0, R7 ;  /* 0x0000000700007306 */ /* 0x000e300000209400 */
[----:B0-----:R-:W0:Y:S02]  /*0390*/  MUFU.RCP R0, R0 ;  /* 0x0000000000007308 */ /* 0x001e240000001000 */
[----:B0-----:R-:W-:-:S06]  /*03a0*/  VIADD R3, R0, 0xffffffe ;  /* 0x0ffffffe00037836 */ /* 0x001fcc0000000000 */
[----:B------:R-:W0:Y:S02]  /*03b0*/  F2I.FTZ.U32.TRUNC.NTZ R3, R3 ;  /* 0x0000000300037305 */ /* 0x000e24000021f000 */
[----:B0-----:R-:W-:-:S04]  /*03c0*/  IMAD.MOV R8, RZ, RZ, -R3 ;  /* 0x000000ffff087224 */ /* 0x001fc800078e0a03 */
[----:B------:R-:W-:Y:S01]  /*03d0*/  IMAD.MOV.U32 R2, RZ, RZ, R8 ;  /* 0x000000ffff027224 */ /* 0x000fe200078e0008 */
[----:B------:R-:W-:-:S03]  /*03e0*/  IABS R8, R11 ;  /* 0x0000000b00087213 */ /* 0x000fc60000000000 */
[----:B------:R-:W-:Y:S02]  /*03f0*/  IMAD R5, R2, R7, RZ ;  /* 0x0000000702057224 */ /* 0x000fe400078e02ff */
[----:B------:R-:W-:Y:S02]  /*0400*/  IMAD.MOV.U32 R2, RZ, RZ, RZ ;  /* 0x000000ffff027224 */ /* 0x000fe400078e00ff */
[----:B------:R-:W-:Y:S02]  /*0410*/  IMAD.MOV R0, RZ, RZ, -R8 ;  /* 0x000000ffff007224 */ /* 0x000fe400078e0a08 */
        /* <DEDUP_REMOVED lines=9> */
[----:B------:R-:W-:-:S07]  /*04b0*/  ISETP.GE.AND P2, PT, R0, RZ, PT ;  /* 0x000000ff0000720c */ /* 0x000fce0003f46270 */
[----:B------:R-:W-:Y:S01]  /*04c0*/  @P0 VIADD R2, R2, 0x1 ;  /* 0x0000000102020836 */ /* 0x000fe20000000000 */
[----:B------:R-:W-:-:S05]  /*04d0*/  ISETP.GE.AND P0, PT, R12, 0x80, PT ;  /* 0x000000800c00780c */ /* 0x000fca0003f06270 */
[----:B------:R-:W-:Y:S01]  /*04e0*/  @!P2 IMAD.MOV R2, RZ, RZ, -R2 ;  /* 0x000000ffff02a224 */ /* 0x000fe200078e0a02 */
[----:B------:R-:W-:-:S05]  /*04f0*/  @!P1 LOP3.LUT R2, RZ, R11, RZ, 0x33, !PT ;  /* 0x0000000bff029212 */ /* 0x000fca00078e33ff */
[----:B------:R-:W-:Y:S02]  /*0500*/  IMAD.MOV R0, RZ, RZ, -R2 ;  /* 0x000000ffff007224 */ /* 0x000fe400078e0a02 */
[----:B------:R-:W-:Y:S02]  /*0510*/  IMAD.SHL.U32 R2, R2, 0x20, RZ ;  /* 0x0000002002027824 */ /* 0x000fe400078e00ff */
[----:B------:R-:W-:-:S04]  /*0520*/  IMAD R0, R11, R0, R4 ;  /* 0x000000000b007224 */ /* 0x000fc800078e0204 */
[----:B------:R-:W-:-:S04]  /*0530*/  IMAD.IADD R0, R6, 0x1, R0 ;  /* 0x0000000106007824 */ /* 0x000fc800078e0200 */
[----:B------:R-:W-:Y:S01]  /*0540*/  IMAD R183, R0, 0x40, R183 ;  /* 0x0000004000b77824 */ /* 0x000fe200078e02b7 */
[----:B------:R-:W-:-:S04]  /*0550*/  SHF.R.U32.HI R0, RZ, 0x6, R229 ;  /* 0x00000006ff007819 */ /* 0x000fc800000116e5 */
[----:B------:R-:W-:Y:S01]  /*0560*/  SGXT.U32 R0, R0, 0x1 ;  /* 0x000000010000781a */ /* 0x000fe20000000000 */
[----:B------:R-:W-:Y:S06]  /*0570*/  @!P0 BRA `(.L_x_0) ;  /* 0x0000005400fc8947 */ /* 0x000fec0003800000 */
[----:B------:R-:W-:Y:S01]  /*0580*/  IABS R10, R30 ;  /* 0x0000001e000a7213 */ /* 0x000fe20000000000 */
[C---:B------:R-:W-:Y:S01]  /*0590*/  VIADD R15, R2.reuse, 0x1d ;  /* 0x0000001d020f7836 */ /* 0x040fe20000000000 */
[----:B------:R-:W-:Y:S01]  /*05a0*/  IABS R40, R31 ;  /* 0x0000001f00287213 */ /* 0x000fe20000000000 */
[C---:B------:R-:W-:Y:S01]  /*05b0*/  VIADD R17, R2.reuse, 0x1b ;  /* 0x0000001b02117836 */ /* 0x040fe20000000000 */
[----:B------:R-:W0:Y:S01]  /*05c0*/  I2F.RP R3, R10 ;  /* 0x0000000a00037306 */ /* 0x000e220000209400 */
[----:B------:R-:W-:Y:S01]  /*05d0*/  IABS R11, R183 ;  /* 0x000000b7000b7213 */ /* 0x000fe20000000000 */
[C---:B------:R-:W-:Y:S01]  /*05e0*/  VIADD R16, R2.reuse, 0x1c ;  /* 0x0000001c02107836 */ /* 0x040fe20000000000 */
[----:B------:R-:W-:Y:S01]  /*05f0*/  ISETP.GE.AND P4, PT, R183, RZ, PT ;  /* 0x000000ffb700720c */ /* 0x000fe20003f86270 */
[----:B------:R-:W-:Y:S01]  /*0600*/  VIADD R18, R2, 0x1a ;  /* 0x0000001a02127836 */ /* 0x000fe20000000000 */
[----:B------:R-:W-:Y:S01]  /*0610*/  ISETP.NE.AND P3, PT, R30, RZ, PT ;  /* 0x000000ff1e00720c */ /* 0x000fe20003f65270 */
[C---:B------:R-:W-:Y:S01]  /*0620*/  VIADD R19, R2.reuse, 0x19 ;  /* 0x0000001902137836 */ /* 0x040fe20000000000 */
[----:B------:R-:W-:Y:S01]  /*0630*/  IABS R13, R16 ;  /* 0x00000010000d7213 */ /* 0x000fe20000000000 */
[----:B------:R-:W1:Y:S01]  /*0640*/  I2F.RP R8, R40 ;  /* 0x0000002800087306 */ /* 0x000e620000209400 */
[----:B------:R-:W-:Y:S01]  /*0650*/  IABS R14, R18 ;  /* 0x00000012000e7213 */ /* 0x000fe20000000000 */
[C---:B------:R-:W-:Y:S01]  /*0660*/  VIADD R20, R2.reuse, 0x16 ;  /* 0x0000001602147836 */ /* 0x040fe20000000000 */
[----:B------:R-:W2:Y:S01]  /*0670*/  LDC R77, c[0x0][0x240] ;  /* 0x00009000ff4d7b82 */ /* 0x000ea20000000800 */
[C---:B------:R-:W-:Y:S01]  /*0680*/  VIADD R22, R2.reuse, 0x14 ;  /* 0x0000001402167836 */ /* 0x040fe20000000000 */
[----:B------:R-:W-:Y:S01]  /*0690*/  ULDC UR4, c[0x0][0x234] ;  /* 0x00008d0000047ab9 */ /* 0x000fe20000000800 */
[C---:B------:R-:W-:Y:S01]  /*06a0*/  VIADD R24, R2.reuse, 0x12 ;  /* 0x0000001202187836 */ /* 0x040fe20000000000 */
[----:B------:R-:W-:Y:S01]  /*06b0*/  ULDC.64 UR6, c[0x0][0x210] ;  /* 0x0000840000067ab9 */ /* 0x000fe20000000a00 */
[----:B0-----:R-:W0:Y:S01]  /*06c0*/  MUFU.RCP R3, R3 ;  /* 0x0000000300037308 */ /* 0x001e220000001000 */
[C---:B------:R-:W-:Y:S01]  /*06d0*/  VIADD R26, R2.reuse, 0x10 ;  /* 0x00000010021a7836 */ /* 0x040fe20000000000 */
[----:B------:R-:W-:Y:S01]  /*06e0*/  USHF.R.U32.HI UR8, URZ, 0x4, UR12 ;  /* 0x000000043f087899 */ /* 0x000fe2000801160c */
[----:B------:R-:W-:Y:S01]  /*06f0*/  IABS R23, R24 ;  /* 0x0000001800177213 */ /* 0x000fe20000000000 */
[C---:B------:R-:W-:Y:S01]  /*0700*/  VIADD R28, R2.reuse, 0xf ;  /* 0x0000000f021c7836 */ /* 0x040fe20000000000 */
[----:B------:R-:W3:Y:S01]  /*0710*/  LDC.64 R78, c[0x0][0x218] ;  /* 0x00008600ff4e7b82 */ /* 0x000ee20000000a00 */
[C---:B------:R-:W-:Y:S01]  /*0720*/  VIADD R29, R2.reuse, 0xe ;  /* 0x0000000e021d7836 */ /* 0x040fe20000000000 */
[----:B------:R-:W-:Y:S01]  /*0730*/  USGXT.U32 UR8, UR8, 0xe ;  /* 0x0000000e0808789a */ /* 0x000fe20008000000 */
[----:B-1----:R-:W1:Y:S01]  /*0740*/  MUFU.RCP R8, R8 ;  /* 0x0000000800087308 */ /* 0x002e620000001000 */
[----:B------:R-:W-:Y:S01]  /*0750*/  IABS R25, R28 ;  /* 0x0000001c00197213 */ /* 0x000fe20000000000 */
[C---:B------:R-:W-:Y:S01]  /*0760*/  VIADD R42, R2.reuse, 0xa ;  /* 0x0000000a022a7836 */ /* 0x040fe20000000000 */
[----:B------:R-:W-:Y:S01]  /*0770*/  IABS R27, R29 ;  /* 0x0000001d001b7213 */ /* 0x000fe20000000000 */
[----:B------:R-:W-:Y:S01]  /*0780*/  VIADD R43, R2, 0x9 ;  /* 0x00000009022b7836 */ /* 0x000fe20000000000 */
[----:B------:R-:W-:Y:S01]  /*0790*/  LOP3.LUT R186, R0, 0x54, RZ, 0xfc, !PT ;  /* 0x0000005400ba7812 */ /* 0x000fe200078efcff */
[C---:B------:R-:W-:Y:S01]  /*07a0*/  VIADD R44, R2.reuse, 0x8 ;  /* 0x00000008022c7836 */ /* 0x040fe20000000000 */
[----:B------:R-:W-:Y:S01]  /*07b0*/  IABS R37, R42 ;  /* 0x0000002a00257213 */ /* 0x000fe20000000000 */
[----:B------:R-:W-:Y:S01]  /*07c0*/  VIADD R45, R2, 0x7 ;  /* 0x00000007022d7836 */ /* 0x000fe20000000000 */
[----:B------:R-:W-:Y:S01]  /*07d0*/  IABS R39, R43 ;  /* 0x0000002b00277213 */ /* 0x000fe20000000000 */
[----:B0-----:R-:W-:Y:S01]  /*07e0*/  VIADD R4, R3, 0xffffffe ;  /* 0x0ffffffe03047836 */ /* 0x001fe20000000000 */
[----:B------:R-:W-:Y:S01]  /*07f0*/  LOP3.LUT R184, R0, 0x56, RZ, 0xfc, !PT ;  /* 0x0000005600b87812 */ /* 0x000fe200078efcff */
[----:B------:R-:W-:Y:S01]  /*0800*/  VIADD R47, R2, 0x5 ;  /* 0x00000005022f7836 */ /* 0x000fe20000000000 */
[----:B------:R-:W-:Y:S01]  /*0810*/  LOP3.LUT R190, R0, 0x4e, RZ, 0xfc, !PT ;  /* 0x0000004e00be7812 */ /* 0x000fe200078efcff */
[----:B------:R0:W4:Y:S01]  /*0820*/  F2I.FTZ.U32.TRUNC.NTZ R5, R4 ;  /* 0x0000000400057305 */ /* 0x000122000021f000 */
[----:B------:R-:W-:Y:S01]  /*0830*/  VIADD R46, R2, 0x6 ;  /* 0x00000006022e7836 */ /* 0x000fe20000000000 */
[----:B------:R-:W-:Y:S01]  /*0840*/  LOP3.LUT R189, R0, 0x50, RZ, 0xfc, !PT ;  /* 0x0000005000bd7812 */ /* 0x000fe200078efcff */
[----:B-1----:R-:W-:Y:S01]  /*0850*/  VIADD R6, R8, 0xffffffe ;  /* 0x0ffffffe08067836 */ /* 0x002fe20000000000 */
[----:B------:R-:W-:Y:S01]  /*0860*/  LOP3.LUT R188, R0, 0x52, RZ, 0xfc, !PT ;  /* 0x0000005200bc7812 */ /* 0x000fe200078efcff */
[----:B------:R-:W-:Y:S01]  /*0870*/  VIADD R8, R2, 0x1f ;  /* 0x0000001f02087836 */ /* 0x000fe20000000000 */
[----:B------:R-:W-:Y:S01]  /*0880*/  LOP3.LUT R193, R0, 0x48, RZ, 0xfc, !PT ;  /* 0x0000004800c17812 */ /* 0x000fe200078efcff */
[----:B------:R-:W-:Y:S01]  /*0890*/  VIADD R48, R2, 0x4 ;  /* 0x0000000402307836 */ /* 0x000fe20000000000 */
[----:B------:R1:W5:Y:S01]  /*08a0*/  F2I.FTZ.U32.TRUNC.NTZ R7, R6 ;  /* 0x0000000600077305 */ /* 0x000362000021f000 */
[----:B0-----:R-:W-:Y:S01]  /*08b0*/  IMAD.MOV.U32 R4, RZ, RZ, RZ ;  /* 0x000000ffff047224 */ /* 0x001fe200078e00ff */
[----:B------:R-:W-:Y:S01]  /*08c0*/  ISETP.GE.AND P1, PT, R8, RZ, PT ;  /* 0x000000ff0800720c */ /* 0x000fe20003f26270 */
[C---:B------:R-:W-:Y:S01]  /*08d0*/  VIADD R49, R2.reuse, 0x3 ;  /* 0x0000000302317836 */ /* 0x040fe20000000000 */
[----:B------:R-:W-:Y:S01]  /*08e0*/  IABS R41, R48 ;  /* 0x0000003000297213 */ /* 0x000fe20000000000 */
[----:B------:R-:W-:Y:S01]  /*08f0*/  VIADD R50, R2, 0x2 ;  /* 0x0000000202327836 */ /* 0x000fe20000000000 */
[C---:B------:R-:W-:Y:S01]  /*0900*/  LOP3.LUT R192, R0.reuse, 0x4a, RZ, 0xfc, !PT ;  /* 0x0000004a00c07812 */ /* 0x040fe200078efcff */
[--C-:B----4-:R-:W-:Y:S01]  /*0910*/  IMAD.MOV R9, RZ, RZ, -R5.reuse ;  /* 0x000000ffff097224 */ /* 0x110fe200078e0a05 */
[C---:B------:R-:W-:Y:S01]  /*0920*/  LOP3.LUT R191, R0.reuse, 0x4c, RZ, 0xfc, !PT ;  /* 0x0000004c00bf7812 */ /* 0x040fe200078efcff */
[----:B-1----:R-:W-:Y:S01]  /*0930*/  IMAD.MOV.U32 R6, RZ, RZ, RZ ;  /* 0x000000ffff067224 */ /* 0x002fe200078e00ff */
[----:B------:R-:W-:Y:S01]  /*0940*/  UMOV UR5, URZ ;  /* 0x0000003f00057c82 */ /* 0x000fe20008000000 */
[----:B------:R-:W-:Y:S01]  /*0950*/  IMAD R9, R9, R10, RZ ;  /* 0x0000000a09097224 */ /* 0x000fe200078e02ff */
[----:B------:R-:W-:Y:S01]  /*0960*/  LOP3.LUT R196, R0, 0x42, RZ, 0xfc, !PT ;  /* 0x0000004200c47812 */ /* 0x000fe200078efcff */
[----:B------:R-:W-:Y:S01]  /*0970*/  VIADD R51, R2, 0x1 ;  /* 0x0000000102337836 */ /* 0x000fe20000000000 */
[C---:B------:R-:W-:Y:S01]  /*0980*/  LOP3.LUT R195, R0.reuse, 0x44, RZ, 0xfc, !PT ;  /* 0x0000004400c37812 */ /* 0x040fe200078efcff */
[----:B------:R-:W-:Y:S01]  /*0990*/  IMAD.HI.U32 R5, R5, R9, R4 ;  /* 0x0000000905057227 */ /* 0x000fe200078e0004 */
[----:B------:R-:W-:Y:S01]  /*09a0*/  IABS R4, R8 ;  /* 0x0000000800047213 */ /* 0x000fe20000000000 */
[----:B------:R-:W-:Y:S01]  /*09b0*/  ULDC UR13, c[0x0][0x230] ;  /* 0x00008c00000d7ab9 */ /* 0x000fe20000000800 */
[----:B------:R-:W-:Y:S01]  /*09c0*/  IABS R8, R17 ;  /* 0x0000001100087213 */ /* 0x000fe20000000000 */
[----:B-----5:R-:W-:Y:S01]  /*09d0*/  IMAD.MOV R3, RZ, RZ, -R7 ;  /* 0x000000ffff037224 */ /* 0x020fe200078e0a07 */
[C---:B------:R-:W-:Y:S01]  /*09e0*/  LOP3.LUT R194, R0.reuse, 0x46, RZ, 0xfc, !PT ;  /* 0x0000004600c27812 */ /* 0x040fe200078efcff */
[----:B------:R-:W-:Y:S01]  /*09f0*/  IMAD.HI.U32 R5, R5, R11, RZ ;  /* 0x0000000b05057227 */ /* 0x000fe200078e00ff */
[C---:B------:R-:W-:Y:S01]  /*0a00*/  LOP3.LUT R199, R0.reuse, 0x3c, RZ, 0xfc, !PT ;  /* 0x0000003c00c77812 */ /* 0x040fe200078efcff */
[----:B------:R-:W-:Y:S01]  /*0a10*/  ULDC UR40, c[0x0][0x23c] ;  /* 0x00008f0000287ab9 */ /* 0x000fe20000000800 */
[C---:B------:R-:W-:Y:S01]  /*0a20*/  LOP3.LUT R198, R0.reuse, 0x3e, RZ, 0xfc, !PT ;  /* 0x0000003e00c67812 */ /* 0x040fe200078efcff */
[----:B------:R-:W-:Y:S01]  /*0a30*/  IMAD R3, R3, R40, RZ ;  /* 0x0000002803037224 */ /* 0x000fe200078e02ff */
[C---:B------:R-:W-:Y:S01]  /*0a40*/  LOP3.LUT R197, R0.reuse, 0x40, RZ, 0xfc, !PT ;  /* 0x0000004000c57812 */ /* 0x040fe200078efcff */
[----:B------:R-:W-:Y:S01]  /*0a50*/  IMAD.MOV R5, RZ, RZ, -R5 ;  /* 0x000000ffff057224 */ /* 0x000fe200078e0a05 */
[C---:B------:R-:W-:Y:S01]  /*0a60*/  LOP3.LUT R202, R0.reuse, 0x36, RZ, 0xfc, !PT ;  /* 0x0000003600ca7812 */ /* 0x040fe200078efcff */
[----:B------:R-:W-:Y:S01]  /*0a70*/  IMAD.HI.U32 R6, R7, R3, R6 ;  /* 0x0000000307067227 */ /* 0x000fe200078e0006 */
[----:B------:R-:W-:-:S02]  /*0a80*/  LOP3.LUT R201, R0, 0x38, RZ, 0xfc, !PT ;  /* 0x0000003800c97812 */ /* 0x000fc400078efcff */
[----:B------:R-:W-:Y:S01]  /*0a90*/  LOP3.LUT R200, R0, 0x3a, RZ, 0xfc, !PT ;  /* 0x0000003a00c87812 */ /* 0x000fe200078efcff */
[----:B------:R-:W-:Y:S01]  /*0aa0*/  IMAD R3, R10, R5, R11 ;  /* 0x000000050a037224 */ /* 0x000fe200078e020b */
[----:B------:R-:W-:Y:S01]  /*0ab0*/  IABS R11, R15 ;  /* 0x0000000f000b7213 */ /* 0x000fe20000000000 */
[----:B------:R-:W-:Y:S01]  /*0ac0*/  VIADD R5, R2, 0x1e ;  /* 0x0000001e02057836 */ /* 0x000fe20000000000 */
[----:B------:R-:W-:Y:S01]  /*0ad0*/  LOP3.LUT R182, R0, 0x7e, RZ, 0xfc, !PT ;  /* 0x0000007e00b67812 */ /* 0x000fe200078efcff */
[----:B------:R-:W-:Y:S01]  /*0ae0*/  IMAD.MOV.U32 R7, RZ, RZ, R4 ;  /* 0x000000ffff077224 */ /* 0x000fe200078e0004 */
[----:B------:R-:W-:Y:S02]  /*0af0*/  ISETP.GT.U32.AND P0, PT, R10, R3, PT ;  /* 0x000000030a00720c */ /* 0x000fe40003f04070 */
[----:B------:R-:W-:Y:S01]  /*0b00*/  IABS R9, R5 ;  /* 0x0000000500097213 */ /* 0x000fe20000000000 */
[----:B------:R-:W-:Y:S01]  /*0b10*/  IMAD.HI.U32 R4, R6, R7, RZ ;  /* 0x0000000706047227 */ /* 0x000fe200078e00ff */
[----:B------:R-:W-:-:S02]  /*0b20*/  ISETP.GE.AND P2, PT, R5, RZ, PT ;  /* 0x000000ff0500720c */ /* 0x000fc40003f46270 */
[----:B------:R-:W-:Y:S01]  /*0b30*/  LOP3.LUT R180, R0, 0x7c, RZ, 0xfc, !PT ;  /* 0x0000007c00b47812 */ /* 0x000fe200078efcff */
[----:B------:R-:W-:Y:S01]  /*0b40*/  IMAD.HI.U32 R5, R6, R9, RZ ;  /* 0x0000000906057227 */ /* 0x000fe200078e00ff */
[C---:B------:R-:W-:Y:S02]  /*0b50*/  LOP3.LUT R178, R0.reuse, 0x7a, RZ, 0xfc, !PT ;  /* 0x0000007a00b27812 */ /* 0x040fe400078efcff */
[C---:B------:R-:W-:Y:S01]  /*0b60*/  LOP3.LUT R176, R0.reuse, 0x78, RZ, 0xfc, !PT ;  /* 0x0000007800b07812 */ /* 0x040fe200078efcff */
[----:B------:R-:W-:Y:S01]  /*0b70*/  IMAD.MOV R4, RZ, RZ, -R4 ;  /* 0x000000ffff047224 */ /* 0x000fe200078e0a04 */
[C---:B------:R-:W-:Y:S01]  /*0b80*/  LOP3.LUT R175, R0.reuse, 0x76, RZ, 0xfc, !PT ;  /* 0x0000007600af7812 */ /* 0x040fe200078efcff */
[----:B------:R-:W-:Y:S01]  /*0b90*/  IMAD.MOV R5, RZ, RZ, -R5 ;  /* 0x000000ffff057224 */ /* 0x000fe200078e0a05 */
[C---:B------:R-:W-:Y:S01]  /*0ba0*/  LOP3.LUT R173, R0.reuse, 0x74, RZ, 0xfc, !PT ;  /* 0x0000007400ad7812 */ /* 0x040fe200078efcff */
[----:B------:R-:W-:Y:S01]  /*0bb0*/  @!P0 IMAD.IADD R3, R3, 0x1, -R10 ;  /* 0x0000000103038824 */ /* 0x000fe200078e0a0a */
[----:B------:R-:W-:Y:S01]  /*0bc0*/  LOP3.LUT R228, R0, 0x2, RZ, 0xfc, !PT ;  /* 0x0000000200e47812 */ /* 0x000fe200078efcff */
[----:B------:R-:W-:Y:S01]  /*0bd0*/  IMAD R4, R40, R4, R7 ;  /* 0x0000000428047224 */ /* 0x000fe200078e0207 */
[----:B------:R-:W-:Y:S01]  /*0be0*/  LOP3.LUT R227, R0, 0x4, RZ, 0xfc, !PT ;  /* 0x0000000400e37812 */ /* 0x000fe200078efcff */
[----:B------:R-:W-:Y:S01]  /*0bf0*/  IMAD R5, R40, R5, R9 ;  /* 0x0000000528057224 */ /* 0x000fe200078e0209 */
[----:B------:R-:W-:Y:S01]  /*0c00*/  ISETP.GT.U32.AND P0, PT, R10, R3, PT ;  /* 0x000000030a00720c */ /* 0x000fe20003f04070 */
[----:B------:R-:W-:Y:S01]  /*0c10*/  IMAD.HI.U32 R7, R6, R11, RZ ;  /* 0x0000000b06077227 */ /* 0x000fe200078e00ff */
[----:B------:R-:W-:-:S02]  /*0c20*/  ISETP.GT.U32.AND P6, PT, R40, R4, PT ;  /* 0x000000042800720c */ /* 0x000fc40003fc4070 */
[----:B------:R-:W-:Y:S01]  /*0c30*/  ISETP.GT.U32.AND P5, PT, R40, R5, PT ;  /* 0x000000052800720c */ /* 0x000fe20003fa4070 */
[----:B------:R-:W-:Y:S01]  /*0c40*/  IMAD.MOV R7, RZ, RZ, -R7 ;  /* 0x000000ffff077224 */ /* 0x000fe200078e0a07 */
[C---:B------:R-:W-:Y:S02]  /*0c50*/  LOP3.LUT R226, R0.reuse, 0x6, RZ, 0xfc, !PT ;  /* 0x0000000600e27812 */ /* 0x040fe400078efcff */
[----:B------:R-:W-:Y:S01]  /*0c60*/  LOP3.LUT R225, R0, 0x8, RZ, 0xfc, !PT ;  /* 0x0000000800e17812 */ /* 0x000fe200078efcff */
[----:B------:R-:W-:Y:S01]  /*0c70*/  IMAD R7, R40, R7, R11 ;  /* 0x0000000728077224 */ /* 0x000fe200078e020b */
[C---:B------:R-:W-:Y:S01]  /*0c80*/  LOP3.LUT R224, R0.reuse, 0xa, RZ, 0xfc, !PT ;  /* 0x0000000a00e07812 */ /* 0x040fe200078efcff */
[----:B------:R-:W-:Y:S01]  /*0c90*/  IMAD.MOV.U32 R11, RZ, RZ, R8 ;  /* 0x000000ffff0b7224 */ /* 0x000fe200078e0008 */
[----:B------:R-:W-:Y:S01]  /*0ca0*/  LOP3.LUT R223, R0, 0xc, RZ, 0xfc, !PT ;  /* 0x0000000c00df7812 */ /* 0x000fe200078efcff */
[----:B------:R-:W-:Y:S01]  /*0cb0*/  IMAD.HI.U32 R8, R6, R13, RZ ;  /* 0x0000000d06087227 */ /* 0x000fe200078e00ff */
[----:B------:R-:W-:-:S02]  /*0cc0*/  LOP3.LUT R222, R0, 0xe, RZ, 0xfc, !PT ;  /* 0x0000000e00de7812 */ /* 0x000fc400078efcff */
[----:B------:R-:W-:Y:S01]  /*0cd0*/  LOP3.LUT R221, R0, 0x10, RZ, 0xfc, !PT ;  /* 0x0000001000dd7812 */ /* 0x000fe200078efcff */
[----:B------:R-:W-:Y:S01]  /*0ce0*/  IMAD.HI.U32 R9, R6, R11, RZ ;  /* 0x0000000b06097227 */ /* 0x000fe200078e00ff */
[C---:B------:R-:W-:Y:S02]  /*0cf0*/  LOP3.LUT R220, R0.reuse, 0x12, RZ, 0xfc, !PT ;  /* 0x0000001200dc7812 */ /* 0x040fe400078efcff */
[C---:B------:R-:W-:Y:S01]  /*0d00*/  LOP3.LUT R219, R0.reuse, 0x14, RZ, 0xfc, !PT ;  /* 0x0000001400db7812 */ /* 0x040fe200078efcff */
[----:B------:R-:W-:Y:S01]  /*0d10*/  IMAD.MOV R8, RZ, RZ, -R8 ;  /* 0x000000ffff087224 */ /* 0x000fe200078e0a08 */
[C---:B------:R-:W-:Y:S01]  /*0d20*/  LOP3.LUT R218, R0.reuse, 0x16, RZ, 0xfc, !PT ;  /* 0x0000001600da7812 */ /* 0x040fe200078efcff */
[----:B------:R-:W-:Y:S01]  /*0d30*/  @!P0 IMAD.IADD R3, R3, 0x1, -R10 ;  /* 0x0000000103038824 */ /* 0x000fe200078e0a0a */
[C---:B------:R-:W-:Y:S01]  /*0d40*/  LOP3.LUT R217, R0.reuse, 0x18, RZ, 0xfc, !PT ;  /* 0x0000001800d97812 */ /* 0x040fe200078efcff */
[----:B------:R-:W-:Y:S01]  /*0d50*/  IMAD.MOV R10, RZ, RZ, -R9 ;  /* 0x000000ffff0a7224 */ /* 0x000fe200078e0a09 */
[----:B------:R-:W-:Y:S01]  /*0d60*/  LOP3.LUT R216, R0, 0x1a, RZ, 0xfc, !PT ;  /* 0x0000001a00d87812 */ /* 0x000fe200078efcff */
[--C-:B------:R-:W-:Y:S01]  /*0d70*/  @!P5 IMAD.IADD R5, R5, 0x1, -R40.reuse ;  /* 0x000000010505d824 */ /* 0x100fe200078e0a28 */
[----:B------:R-:W-:Y:S01]  /*0d80*/  @!P4 IADD3 R3, -R3, RZ, RZ ;  /* 0x000000ff0303c210 */ /* 0x000fe20007ffe1ff */
[----:B------:R-:W-:Y:S01]  /*0d90*/  IMAD R9, R40, R8, R13 ;  /* 0x0000000828097224 */ /* 0x000fe200078e020d */
[----:B------:R-:W-:Y:S01]  /*0da0*/  ISETP.GE.AND P4, PT, R15, RZ, PT ;  /* 0x000000ff0f00720c */ /* 0x000fe20003f86270 */
[----:B------:R-:W-:Y:S01]  /*0db0*/  @!P6 IMAD.IADD R4, R4, 0x1, -R40 ;  /* 0x000000010404e824 */ /* 0x000fe200078e0a28 */
[C---:B------:R-:W-:Y:S01]  /*0dc0*/  ISETP.GT.U32.AND P5, PT, R40.reuse, R5, PT ;  /* 0x000000052800720c */ /* 0x040fe20003fa4070 */
[----:B------:R-:W-:Y:S01]  /*0dd0*/  IMAD.MOV.U32 R13, RZ, RZ, R14 ;  /* 0x000000ffff0d7224 */ /* 0x000fe200078e000e */
[C---:B------:R-:W-:Y:S01]  /*0de0*/  ISETP.GT.U32.AND P6, PT, R40.reuse, R7, PT ;  /* 0x000000072800720c */ /* 0x040fe20003fc4070 */
[C---:B------:R-:W-:Y:S01]  /*0df0*/  IMAD R10, R40.reuse, R10, R11 ;  /* 0x0000000a280a7224 */ /* 0x040fe200078e020b */
[----:B------:R-:W-:Y:S01]  /*0e00*/  ISETP.GT.U32.AND P0, PT, R40, R4, PT ;  /* 0x000000042800720c */ /* 0x000fe20003f04070 */
[----:B------:R-:W-:Y:S01]  /*0e10*/  IMAD.HI.U32 R8, R6, R13, RZ ;  /* 0x0000000d06087227 */ /* 0x000fe200078e00ff */
[----:B------:R-:W-:-:S02]  /*0e20*/  IABS R15, R19 ;  /* 0x00000013000f7213 */ /* 0x000fc40000000000 */
[----:B------:R-:W-:Y:S01]  /*0e30*/  @!P3 LOP3.LUT R3, RZ, R30, RZ, 0x33, !PT ;  /* 0x0000001eff03b212 */ /* 0x000fe200078e33ff */
[----:B------:R-:W-:Y:S01]  /*0e40*/  IMAD.MOV R11, RZ, RZ, -R8 ;  /* 0x000000ffff0b7224 */ /* 0x000fe200078e0a08 */
[----:B------:R-:W-:Y:S01]  /*0e50*/  LOP3.LUT R215, R0, 0x1c, RZ, 0xfc, !PT ;  /* 0x0000001c00d77812 */ /* 0x000fe200078efcff */
[----:B------:R-:W-:Y:S01]  /*0e60*/  IMAD.HI.U32 R8, R6, R15, RZ ;  /* 0x0000000f06087227 */ /* 0x000fe200078e00ff */
[C---:B------:R-:W-:Y:S02]  /*0e70*/  LOP3.LUT R214, R0.reuse, 0x1e, RZ, 0xfc, !PT ;  /* 0x0000001e00d67812 */ /* 0x040fe400078efcff */
[----:B------:R-:W-:Y:S01]  /*0e80*/  LOP3.LUT R213, R0, 0x20, RZ, 0xfc, !PT ;  /* 0x0000002000d57812 */ /* 0x000fe200078efcff */
[----:B------:R-:W-:Y:S01]  /*0e90*/  IMAD R11, R40, R11, R13 ;  /* 0x0000000b280b7224 */ /* 0x000fe200078e020d */
[C---:B------:R-:W-:Y:S01]  /*0ea0*/  LOP3.LUT R212, R0.reuse, 0x22, RZ, 0xfc, !PT ;  /* 0x0000002200d47812 */ /* 0x040fe200078efcff */
[--C-:B------:R-:W-:Y:S01]  /*0eb0*/  @!P5 IMAD.IADD R5, R5, 0x1, -R40.reuse ;  /* 0x000000010505d824 */ /* 0x100fe200078e0a28 */
[----:B------:R-:W-:Y:S01]  /*0ec0*/  LOP3.LUT R211, R0, 0x24, RZ, 0xfc, !PT ;  /* 0x0000002400d37812 */ /* 0x000fe200078efcff */
[--C-:B------:R-:W-:Y:S01]  /*0ed0*/  @!P0 IMAD.IADD R4, R4, 0x1, -R40.reuse ;  /* 0x0000000104048824 */ /* 0x100fe200078e0a28 */
[C---:B------:R-:W-:Y:S01]  /*0ee0*/  ISETP.GT.U32.AND P5, PT, R40.reuse, R11, PT ;  /* 0x0000000b2800720c */ /* 0x040fe20003fa4070 */
[----:B------:R-:W-:Y:S01]  /*0ef0*/  @!P6 IMAD.IADD R7, R7, 0x1, -R40 ;  /* 0x000000010707e824 */ /* 0x000fe200078e0a28 */
[----:B------:R-:W-:Y:S01]  /*0f00*/  ISETP.GT.U32.AND P6, PT, R40, R9, PT ;  /* 0x000000092800720c */ /* 0x000fe20003fc4070 */
[----:B------:R-:W-:Y:S01]  /*0f10*/  @!P1 IMAD.MOV R4, RZ, RZ, -R4 ;  /* 0x000000ffff049224 */ /* 0x000fe200078e0a04 */
[----:B------:R-:W-:Y:S01]  /*0f20*/  ISETP.GE.AND P0, PT, R16, RZ, PT ;  /* 0x000000ff1000720c */ /* 0x000fe20003f06270 */
[----:B------:R-:W-:Y:S01]  /*0f30*/  VIADD R16, R2, 0x18 ;  /* 0x0000001802107836 */ /* 0x000fe20000000000 */
[C---:B------:R-:W-:Y:S01]  /*0f40*/  ISETP.GT.U32.AND P1, PT, R40.reuse, R10, PT ;  /* 0x0000000a2800720c */ /* 0x040fe20003f24070 */
[----:B------:R-:W-:Y:S01]  /*0f50*/  IMAD.MOV R8, RZ, RZ, -R8 ;  /* 0x000000ffff087224 */ /* 0x000fe200078e0a08 */
[----:B------:R-:W-:-:S02]  /*0f60*/  ISETP.GT.U32.AND P3, PT, R40, R7, PT ;  /* 0x000000072800720c */ /* 0x000fc40003f64070 */
[----:B------:R-:W-:Y:S01]  /*0f70*/  IABS R14, R16 ;  /* 0x00000010000e7213 */ /* 0x000fe20000000000 */
[----:B------:R-:W-:Y:S01]  /*0f80*/  IMAD R13, R40, R8, R15 ;  /* 0x00000008280d7224 */ /* 0x000fe200078e020f */
[C---:B------:R-:W-:Y:S01]  /*0f90*/  LOP3.LUT R210, R0.reuse, 0x26, RZ, 0xfc, !PT ;  /* 0x0000002600d27812 */ /* 0x040fe200078efcff */
[----:B------:R-:W-:Y:S01]  /*0fa0*/  IMAD.MOV.U32 R8, RZ, RZ, R5 ;  /* 0x000000ffff087224 */ /* 0x000fe200078e0005 */
[C---:B------:R-:W-:Y:S01]  /*0fb0*/  LOP3.LUT R209, R0.reuse, 0x28, RZ, 0xfc, !PT ;  /* 0x0000002800d17812 */ /* 0x040fe200078efcff */
[----:B------:R-:W-:Y:S01]  /*0fc0*/  @!P5 IMAD.IADD R11, R11, 0x1, -R40 ;  /* 0x000000010b0bd824 */ /* 0x000fe200078e0a28 */
[C---:B------:R-:W-:Y:S01]  /*0fd0*/  LOP3.LUT R208, R0.reuse, 0x2a, RZ, 0xfc, !PT ;  /* 0x0000002a00d07812 */ /* 0x040fe200078efcff */
[----:B------:R-:W-:Y:S01]  /*0fe0*/  IMAD.MOV.U32 R15, RZ, RZ, R14 ;  /* 0x000000ffff0f7224 */ /* 0x000fe200078e000e */
[----:B------:R-:W-:Y:S01]  /*0ff0*/  LOP3.LUT R207, R0, 0x2c, RZ, 0xfc, !PT ;  /* 0x0000002c00cf7812 */ /* 0x000fe200078efcff */
[----:B------:R-:W-:Y:S01]  /*1000*/  @!P6 IMAD.IADD R9, R9, 0x1, -R40 ;  /* 0x000000010909e824 */ /* 0x000fe200078e0a28 */
[----:B------:R-:W-:Y:S01]  /*1010*/  ISETP.GE.AND P6, PT, R18, RZ, PT ;  /* 0x000000ff1200720c */ /* 0x000fe20003fc6270 */
[----:B------:R-:W-:Y:S01]  /*1020*/  @!P2 IMAD.MOV R8, RZ, RZ, -R8 ;  /* 0x000000ffff08a224 */ /* 0x000fe200078e0a08 */
[----:B------:R-:W-:Y:S01]  /*1030*/  ISETP.GT.U32.AND P2, PT, R40, R11, PT ;  /* 0x0000000b2800720c */ /* 0x000fe20003f44070 */
[----:B------:R-:W-:Y:S01]  /*1040*/  VIADD R18, R2, 0x17 ;  /* 0x0000001702127836 */ /* 0x000fe20000000000 */
[----:B------:R-:W-:Y:S01]  /*1050*/  LOP3.LUT R206, R0, 0x2e, RZ, 0xfc, !PT ;  /* 0x0000002e00ce7812 */ /* 0x000fe200078efcff */
[----:B------:R-:W-:Y:S01]  /*1060*/  @!P1 IMAD.IADD R10, R10, 0x1, -R40 ;  /* 0x000000010a0a9824 */ /* 0x000fe200078e0a28 */
[----:B------:R-:W-:Y:S01]  /*1070*/  ISETP.GT.U32.AND P1, PT, R40, R9, PT ;  /* 0x000000092800720c */ /* 0x000fe20003f24070 */
[----:B------:R-:W-:Y:S01]  /*1080*/  IMAD.HI.U32 R5, R6, R15, RZ ;  /* 0x0000000f06057227 */ /* 0x000fe200078e00ff */
[----:B------:R-:W-:-:S02]  /*1090*/  LOP3.LUT R205, R0, 0x30, RZ, 0xfc, !PT ;  /* 0x0000003000cd7812 */ /* 0x000fc400078efcff */
[----:B------:R-:W-:Y:S01]  /*10a0*/  ISETP.GT.U32.AND P5, PT, R40, R10, PT ;  /* 0x0000000a2800720c */ /* 0x000fe20003fa4070 */
[--C-:B------:R-:W-:Y:S01]  /*10b0*/  @!P3 IMAD.IADD R7, R7, 0x1, -R40.reuse ;  /* 0x000000010707b824 */ /* 0x100fe200078e0a28 */
[----:B------:R-:W-:Y:S01]  /*10c0*/  ISETP.GE.AND P3, PT, R17, RZ, PT ;  /* 0x000000ff1100720c */ /* 0x000fe20003f66270 */
[----:B------:R-:W-:Y:S01]  /*10d0*/  IMAD.MOV R5, RZ, RZ, -R5 ;  /* 0x000000ffff057224 */ /* 0x000fe200078e0a05 */
[----:B------:R-:W-:Y:S01]  /*10e0*/  IABS R17, R18 ;  /* 0x0000001200117213 */ /* 0x000fe20000000000 */
[----:B------:R-:W-:Y:S01]  /*10f0*/  @!P2 IMAD.IADD R11, R11, 0x1, -R40 ;  /* 0x000000010b0ba824 */ /* 0x000fe200078e0a28 */
[----:B------:R-:W-:Y:S01]  /*1100*/  LOP3.LUT R204, R0, 0x32, RZ, 0xfc, !PT ;  /* 0x0000003200cc7812 */ /* 0x000fe200078efcff */
[----:B------:R-:W-:Y:S01]  /*1110*/  IMAD R5, R40, R5, R15 ;  /* 0x0000000528057224 */ /* 0x000fe200078e020f */
[----:B------:R-:W-:Y:S01]  /*1120*/  LOP3.LUT R203, R0, 0x34, RZ, 0xfc, !PT ;  /* 0x0000003400cb7812 */ /* 0x000fe200078efcff */
[----:B------:R-:W-:-:S03]  /*1130*/  IMAD.HI.U32 R14, R6, R17, RZ ;  /* 0x00000011060e7227 */ /* 0x000fc600078e00ff */
[C---:B------:R-:W-:Y:S01]  /*1140*/  ISETP.GT.U32.AND P2, PT, R40.reuse, R5, PT ;  /* 0x000000052800720c */ /* 0x040fe20003f44070 */
[----:B------:R-:W-:Y:S02]  /*1150*/  IMAD.MOV R15, RZ, RZ, -R14 ;  /* 0x000000ffff0f7224 */ /* 0x000fe400078e0a0e */
[----:B------:R-:W-:Y:S01]  /*1160*/  @!P4 IMAD.MOV R7, RZ, RZ, -R7 ;  /* 0x000000ffff07c224 */ /* 0x000fe200078e0a07 */
[----:B------:R-:W-:Y:S01]  /*1170*/  ISETP.GT.U32.AND P4, PT, R40, R13, PT ;  /* 0x0000000d2800720c */ /* 0x000fe20003f84070 */
[--C-:B------:R-:W-:Y:S01]  /*1180*/  @!P5 IMAD.IADD R10, R10, 0x1, -R40.reuse ;  /* 0x000000010a0ad824 */ /* 0x100fe200078e0a28 */
[----:B------:R-:W-:Y:S01]  /*1190*/  ISETP.GE.AND P5, PT, R16, RZ, PT ;  /* 0x000000ff1000720c */ /* 0x000fe20003fa6270 */
[C---:B------:R-:W-:Y:S01]  /*11a0*/  IMAD R15, R40.reuse, R15, R17 ;  /* 0x0000000f280f7224 */ /* 0x040fe200078e0211 */
[----:B------:R-:W-:Y:S01]  /*11b0*/  IABS R17, R22 ;  /* 0x0000001600117213 */ /* 0x000fe20000000000 */
[----:B------:R-:W-:Y:S01]  /*11c0*/  @!P1 IMAD.IADD R9, R9, 0x1, -R40 ;  /* 0x0000000109099824 */ /* 0x000fe200078e0a28 */
[----:B------:R-:W-:Y:S01]  /*11d0*/  ISETP.GE.AND P1, PT, R19, RZ, PT ;  /* 0x000000ff1300720c */ /* 0x000fe20003f26270 */
[----:B------:R-:W-:Y:S01]  /*11e0*/  @!P3 IMAD.MOV R10, RZ, RZ, -R10 ;  /* 0x000000ffff0ab224 */ /* 0x000fe200078e0a0a */
[----:B------:R-:W-:Y:S01]  /*11f0*/  IABS R19, R20 ;  /* 0x0000001400137213 */ /* 0x000fe20000000000 */
[----:B------:R-:W-:Y:S01]  /*1200*/  @!P2 IMAD.IADD R5, R5, 0x1, -R40 ;  /* 0x000000010505a824 */ /* 0x000fe200078e0a28 */
[----:B------:R-:W-:Y:S01]  /*1210*/  ISETP.GT.U32.AND P3, PT, R40, R15, PT ;  /* 0x0000000f2800720c */ /* 0x000fe20003f64070 */
[----:B------:R-:W-:-:S02]  /*1220*/  @!P0 IMAD.MOV R9, RZ, RZ, -R9 ;  /* 0x000000ffff098224 */ /* 0x000fc400078e0a09 */
[----:B------:R-:W-:Y:S01]  /*1230*/  IMAD.HI.U32 R14, R6, R19, RZ ;  /* 0x00000013060e7227 */ /* 0x000fe200078e00ff */
[----:B------:R-:W-:-:S03]  /*1240*/  ISETP.GT.U32.AND P2, PT, R40, R5, PT ;  /* 0x000000052800720c */ /* 0x000fc60003f44070 */
[----:B------:R-:W-:Y:S01]  /*1250*/  @!P4 IMAD.IADD R13, R13, 0x1, -R40 ;  /* 0x000000010d0dc824 */ /* 0x000fe200078e0a28 */
[----:B------:R-:W-:Y:S01]  /*1260*/  ISETP.GE.AND P4, PT, R18, RZ, PT ;  /* 0x000000ff1200720c */ /* 0x000fe20003f86270 */
[----:B------:R-:W-:Y:S02]  /*1270*/  IMAD.MOV R14, RZ, RZ, -R14 ;  /* 0x000000ffff0e7224 */ /* 0x000fe400078e0a0e */
[----:B------:R-:W-:Y:S01]  /*1280*/  VIADD R18, R2, 0x15 ;  /* 0x0000001502127836 */ /* 0x000fe20000000000 */
[C---:B------:R-:W-:Y:S01]  /*1290*/  ISETP.GT.U32.AND P0, PT, R40.reuse, R13, PT ;  /* 0x0000000d2800720c */ /* 0x040fe20003f04070 */
[----:B------:R-:W-:Y:S02]  /*12a0*/  IMAD R16, R40, R14, R19 ;  /* 0x0000000e28107224 */ /* 0x000fe400078e0213 */
[----:B------:R-:W-:Y:S01]  /*12b0*/  @!P3 IMAD.IADD R15, R15, 0x1, -R40 ;  /* 0x000000010f0fb824 */ /* 0x000fe200078e0a28 */
[----:B------:R-:W-:Y:S01]  /*12c0*/  IABS R21, R18 ;  /* 0x0000001200157213 */ /* 0x000fe20000000000 */
[----:B------:R-:W-:-:S02]  /*12d0*/  IMAD.MOV.U32 R19, RZ, RZ, R17 ;  /* 0x000000ffff137224 */ /* 0x000fc400078e0011 */
[----:B------:R-:W-:Y:S01]  /*12e0*/  @!P6 IMAD.MOV R11, RZ, RZ, -R11 ;  /* 0x000000ffff0be224 */ /* 0x000fe200078e0a0b */
[----:B------:R-:W-:Y:S01]  /*12f0*/  ISETP.GT.U32.AND P6, PT, R40, R16, PT ;  /* 0x000000102800720c */ /* 0x000fe20003fc4070 */
[----:B------:R-:W-:Y:S01]  /*1300*/  IMAD.HI.U32 R17, R6, R19, RZ ;  /* 0x0000001306117227 */ /* 0x000fe200078e00ff */
[----:B------:R-:W-:-:S03]  /*1310*/  ISETP.GT.U32.AND P3, PT, R40, R15, PT ;  /* 0x0000000f2800720c */ /* 0x000fc60003f64070 */
[----:B------:R-:W-:Y:S01]  /*1320*/  @!P2 IMAD.IADD R5, R5, 0x1, -R40 ;  /* 0x000000010505a824 */ /* 0x000fe200078e0a28 */
[----:B------:R-:W-:Y:S01]  /*1330*/  ISETP.GE.AND P2, PT, R18, RZ, PT ;  /* 0x000000ff1200720c */ /* 0x000fe20003f46270 */
[----:B------:R-:W-:-:S04]  /*1340*/  IMAD.HI.U32 R14, R6, R21, RZ ;  /* 0x00000015060e7227 */ /* 0x000fc800078e00ff */
[----:B------:R-:W-:Y:S02]  /*1350*/  IMAD.MOV R18, RZ, RZ, -R17 ;  /* 0x000000ffff127224 */ /* 0x000fe400078e0a11 */
[----:B------:R-:W-:Y:S01]  /*1360*/  @!P0 IMAD.IADD R13, R13, 0x1, -R40 ;  /* 0x000000010d0d8824 */ /* 0x000fe200078e0a28 */
[----:B------:R-:W-:Y:S01]  /*1370*/  ISETP.GE.AND P0, PT, R20, RZ, PT ;  /* 0x000000ff1400720c */ /* 0x000fe20003f06270 */
[----:B------:R-:W-:Y:S02]  /*1380*/  IMAD.MOV R14, RZ, RZ, -R14 ;  /* 0x000000ffff0e7224 */ /* 0x000fe400078e0a0e */
[----:B------:R-:W-:Y:S01]  /*1390*/  VIADD R20, R2, 0x13 ;  /* 0x0000001302147836 */ /* 0x000fe20000000000 */
[----:B------:R-:W-:Y:S01]  /*13a0*/  @!P1 IADD3 R13, -R13, RZ, RZ ;  /* 0x000000ff0d0d9210 */ /* 0x000fe20007ffe1ff */
[C---:B------:R-:W-:Y:S02]  /*13b0*/  IMAD R18, R40.reuse, R18, R19 ;  /* 0x0000001228127224 */ /* 0x040fe400078e0213 */
[----:B------:R-:W-:Y:S01]  /*13c0*/  IMAD R17, R40, R14, R21 ;  /* 0x0000000e28117224 */ /* 0x000fe200078e0215 */
[----:B------:R-:W-:Y:S01]  /*13d0*/  IABS R21, R20 ;  /* 0x0000001400157213 */ /* 0x000fe20000000000 */
[----:B------:R-:W-:-:S02]  /*13e0*/  @!P6 IMAD.IADD R16, R16, 0x1, -R40 ;  /* 0x000000011010e824 */ /* 0x000fc400078e0a28 */
[----:B------:R-:W-:Y:S01]  /*13f0*/  @!P3 IMAD.IADD R15, R15, 0x1, -R40 ;  /* 0x000000010f0fb824 */ /* 0x000fe200078e0a28 */
[C---:B------:R-:W-:Y:S01]  /*1400*/  ISETP.GT.U32.AND P3, PT, R40.reuse, R18, PT ;  /* 0x000000122800720c */ /* 0x040fe20003f64070 */
[----:B------:R-:W-:Y:S01]  /*1410*/  IMAD.MOV.U32 R14, RZ, RZ, R5 ;  /* 0x000000ffff0e7224 */ /* 0x000fe200078e0005 */
[----:B------:R-:W-:Y:S01]  /*1420*/  ISETP.GT.U32.AND P1, PT, R40, R17, PT ;  /* 0x000000112800720c */ /* 0x000fe20003f24070 */
[----:B------:R-:W-:Y:S01]  /*1430*/  IMAD.HI.U32 R5, R6, R21, RZ ;  /* 0x0000001506057227 */ /* 0x000fe200078e00ff */
[----:B------:R-:W-:-:S03]  /*1440*/  ISETP.GT.U32.AND P6, PT, R40, R16, PT ;  /* 0x000000102800720c */ /* 0x000fc60003fc4070 */
[----:B------:R-:W-:Y:S01]  /*1450*/  @!P5 IMAD.MOV R14, RZ, RZ, -R14 ;  /* 0x000000ffff0ed224 */ /* 0x000fe200078e0a0e */
[----:B------:R-:W-:Y:S01]  /*1460*/  ISETP.GE.AND P5, PT, R22, RZ, PT ;  /* 0x000000ff1600720c */ /* 0x000fe20003fa6270 */
[----:B------:R-:W-:Y:S02]  /*1470*/  IMAD.MOV R5, RZ, RZ, -R5 ;  /* 0x000000ffff057224 */ /* 0x000fe400078e0a05 */
[----:B------:R-:W-:Y:S02]  /*1480*/  VIADD R22, R2, 0x11 ;  /* 0x0000001102167836 */ /* 0x000fe40000000000 */
[----:B------:R-:W-:Y:S02]  /*1490*/  IMAD R5, R40, R5, R21 ;  /* 0x0000000528057224 */ /* 0x000fe400078e0215 */
[--C-:B------:R-:W-:Y:S01]  /*14a0*/  @!P3 IMAD.IADD R18, R18, 0x1, -R40.reuse ;  /* 0x000000011212b824 */ /* 0x100fe200078e0a28 */
[----:B------:R-:W-:Y:S01]  /*14b0*/  IABS R21, R22 ;  /* 0x0000001600157213 */ /* 0x000fe20000000000 */
[----:B------:R-:W-:-:S02]  /*14c0*/  @!P1 IMAD.IADD R17, R17, 0x1, -R40 ;  /* 0x0000000111119824 */ /* 0x000fc400078e0a28 */
[----:B------:R-:W-:Y:S01]  /*14d0*/  @!P6 IMAD.IADD R16, R16, 0x1, -R40 ;  /* 0x000000011010e824 */ /* 0x000fe200078e0a28 */
[----:B------:R-:W-:Y:S01]  /*14e0*/  ISETP.GE.AND P6, PT, R20, RZ, PT ;  /* 0x000000ff1400720c */ /* 0x000fe20003fc6270 */
[----:B------:R-:W-:Y:S01]  /*14f0*/  IMAD.HI.U32 R20, R6, R21, RZ ;  /* 0x0000001506147227 */ /* 0x000fe200078e00ff */
[C---:B------:R-:W-:Y:S02]  /*1500*/  ISETP.GT.U32.AND P3, PT, R40.reuse, R18, PT ;  /* 0x000000122800720c */ /* 0x040fe40003f64070 */
[----:B------:R-:W-:Y:S01]  /*1510*/  ISETP.GT.U32.AND P1, PT, R40, R17, PT ;  /* 0x000000112800720c */ /* 0x000fe20003f24070 */
[----:B------:R-:W-:-:S04]  /*1520*/  IMAD.HI.U32 R19, R6, R23, RZ ;  /* 0x0000001706137227 */ /* 0x000fc800078e00ff */
[----:B------:R-:W-:Y:S01]  /*1530*/  @!P4 IMAD.MOV R15, RZ, RZ, -R15 ;  /* 0x000000ffff0fc224 */ /* 0x000fe200078e0a0f */
[C---:B------:R-:W-:Y:S01]  /*1540*/  ISETP.GT.U32.AND P4, PT, R40.reuse, R5, PT ;  /* 0x000000052800720c */ /* 0x040fe20003f84070 */
[----:B------:R-:W-:Y:S02]  /*1550*/  IMAD.MOV R20, RZ, RZ, -R20 ;  /* 0x000000ffff147224 */ /* 0x000fe400078e0a14 */
[----:B------:R-:W-:Y:S02]  /*1560*/  IMAD.MOV R19, RZ, RZ, -R19 ;  /* 0x000000ffff137224 */ /* 0x000fe400078e0a13 */
[C---:B------:R-:W-:Y:S02]  /*1570*/  IMAD R21, R40.reuse, R20, R21 ;  /* 0x0000001428157224 */ /* 0x040fe400078e0215 */
[----:B------:R-:W-:Y:S01]  /*1580*/  IMAD R19, R40, R19, R23 ;  /* 0x0000001328137224 */ /* 0x000fe200078e0217 */
[----:B------:R-:W-:Y:S01]  /*1590*/  IABS R23, R26 ;  /* 0x0000001a00177213 */ /* 0x000fe20000000000 */
[--C-:B------:R-:W-:Y:S01]  /*15a0*/  @!P3 IMAD.IADD R18, R18, 0x1, -R40.reuse ;  /* 0x000000011212b824 */ /* 0x100fe200078e0a28 */
[C---:B------:R-:W-:Y:S01]  /*15b0*/  ISETP.GT.U32.AND P3, PT, R40.reuse, R21, PT ;  /* 0x000000152800720c */ /* 0x040fe20003f64070 */
[--C-:B------:R-:W-:Y:S01]  /*15c0*/  @!P1 IMAD.IADD R17, R17, 0x1, -R40.reuse ;  /* 0x0000000111119824 */ /* 0x100fe200078e0a28 */
[----:B------:R-:W-:Y:S01]  /*15d0*/  ISETP.GT.U32.AND P1, PT, R40, R19, PT ;  /* 0x000000132800720c */ /* 0x000fe20003f24070 */
[----:B------:R-:W-:-:S02]  /*15e0*/  @!P4 IMAD.IADD R5, R5, 0x1, -R40 ;  /* 0x000000010505c824 */ /* 0x000fc400078e0a28 */
[----:B------:R-:W-:-:S03]  /*15f0*/  IMAD.HI.U32 R20, R6, R23, RZ ;  /* 0x0000001706147227 */ /* 0x000fc600078e00ff */
[----:B------:R-:W-:Y:S01]  /*1600*/  ISETP.GT.U32.AND P4, PT, R40, R5, PT ;  /* 0x000000052800720c */ /* 0x000fe20003f84070 */
[----:B------:R-:W-:Y:S02]  /*1610*/  IMAD.MOV R20, RZ, RZ, -R20 ;  /* 0x000000ffff147224 */ /* 0x000fe400078e0a14 */
[----:B------:R-:W-:Y:S01]  /*1620*/  @!P0 IMAD.MOV R16, RZ, RZ, -R16 ;  /* 0x000000ffff108224 */ /* 0x000fe200078e0a10 */
[----:B------:R-:W-:Y:S01]  /*1630*/  ISETP.GE.AND P0, PT, R24, RZ, PT ;  /* 0x000000ff1800720c */ /* 0x000fe20003f06270 */
[--C-:B------:R-:W-:Y:S02]  /*1640*/  @!P3 IMAD.IADD R21, R21, 0x1, -R40.reuse ;  /* 0x000000011515b824 */ /* 0x100fe400078e0a28 */
[----:B------:R-:W-:Y:S01]  /*1650*/  @!P1 IMAD.IADD R19, R19, 0x1, -R40 ;  /* 0x0000000113139824 */ /* 0x000fe200078e0a28 */
[----:B------:R-:W-:Y:S01]  /*1660*/  ISETP.GE.AND P1, PT, R22, RZ, PT ;  /* 0x000000ff1600720c */ /* 0x000fe20003f26270 */
[C---:B------:R-:W-:Y:S01]  /*1670*/  IMAD R22, R40.reuse, R20, R23 ;  /* 0x0000001428167224 */ /* 0x040fe200078e0217 */
[----:B------:R-:W-:Y:S01]  /*1680*/  ISETP.GT.U32.AND P3, PT, R40, R21, PT ;  /* 0x000000152800720c */ /* 0x000fe20003f64070 */
[----:B------:R-:W-:-:S04]  /*1690*/  IMAD.HI.U32 R20, R6, R25, RZ ;  /* 0x0000001906147227 */ /* 0x000fc800078e00ff */
[----:B------:R-:W-:Y:S01]  /*16a0*/  @!P4 IMAD.IADD R5, R5, 0x1, -R40 ;  /* 0x000000010505c824 */ /* 0x000fe200078e0a28 */
[C---:B------:R-:W-:Y:S01]  /*16b0*/  ISETP.GT.U32.AND P4, PT, R40.reuse, R22, PT ;  /* 0x000000162800720c */ /* 0x040fe20003f84070 */
[----:B------:R-:W-:Y:S02]  /*16c0*/  IMAD.MOV R24, RZ, RZ, -R20 ;  /* 0x000000ffff187224 */ /* 0x000fe400078e0a14 */
[----:B------:R-:W-:Y:S02]  /*16d0*/  IMAD.MOV.U32 R20, RZ, RZ, R5 ;  /* 0x000000ffff147224 */ /* 0x000fe400078e0005 */
[----:B------:R-:W-:Y:S02]  /*16e0*/  IMAD R5, R40, R24, R25 ;  /* 0x0000001828057224 */ /* 0x000fe400078e0219 */
[----:B------:R-:W-:Y:S02]  /*16f0*/  @!P3 IMAD.IADD R21, R21, 0x1, -R40 ;  /* 0x000000011515b824 */ /* 0x000fe400078e0a28 */
[----:B------:R-:W-:Y:S01]  /*1700*/  IMAD.HI.U32 R23, R6, R27, RZ ;  /* 0x0000001b06177227 */ /* 0x000fe200078e00ff */
[----:B------:R-:W-:-:S03]  /*1710*/  ISETP.GT.U32.AND P3, PT, R40, R5, PT ;  /* 0x000000052800720c */ /* 0x000fc60003f64070 */
[----:B------:R-:W-:Y:S02]  /*1720*/  IMAD.MOV R23, RZ, RZ, -R23 ;  /* 0x000000ffff177224 */ /* 0x000fe400078e0a17 */
[----:B------:R-:W-:Y:S01]  /*1730*/  @!P2 IMAD.MOV R17, RZ, RZ, -R17 ;  /* 0x000000ffff11a224 */ /* 0x000fe200078e0a11 */
[C---:B------:R-:W-:Y:S01]  /*1740*/  ISETP.GT.U32.AND P2, PT, R40.reuse, R19, PT ;  /* 0x000000132800720c */ /* 0x040fe20003f44070 */
[----:B------:R-:W-:Y:S02]  /*1750*/  IMAD R23, R40, R23, R27 ;  /* 0x0000001728177224 */ /* 0x000fe400078e021b */
[C---:B------:R-:W-:Y:S02]  /*1760*/  VIADD R24, R2.reuse, 0xd ;  /* 0x0000000d02187836 */ /* 0x040fe40000000000 */
[----:B------:R-:W-:Y:S02]  /*1770*/  VIADD R25, R2, 0xc ;  /* 0x0000000c02197836 */ /* 0x000fe40000000000 */
[----:B------:R-:W-:-:S02]  /*1780*/  @!P3 IMAD.IADD R5, R5, 0x1, -R40 ;  /* 0x000000010505b824 */ /* 0x000fc400078e0a28 */
[--C-:B------:R-:W-:Y:S01]  /*1790*/  @!P4 IMAD.IADD R22, R22, 0x1, -R40.reuse ;  /* 0x000000011616c824 */ /* 0x100fe200078e0a28 */
[----:B------:R-:W-:Y:S01]  /*17a0*/  IABS R33, R25 ;  /* 0x0000001900217213 */ /* 0x000fe20000000000 */
[----:B------:R-:W-:Y:S01]  /*17b0*/  @!P1 IMAD.MOV R21, RZ, RZ, -R21 ;  /* 0x000000ffff159224 */ /* 0x000fe200078e0a15 */
[----:B------:R-:W-:Y:S01]  /*17c0*/  ISETP.GT.U32.AND P3, PT, R40, R5, PT ;  /* 0x000000052800720c */ /* 0x000fe20003f64070 */
[----:B------:R-:W-:Y:S01]  /*17d0*/  @!P2 IMAD.IADD R19, R19, 0x1, -R40 ;  /* 0x000000011313a824 */ /* 0x000fe200078e0a28 */
[----:B------:R-:W-:Y:S01]  /*17e0*/  ISETP.GE.AND P2, PT, R29, RZ, PT ;  /* 0x000000ff1d00720c */ /* 0x000fe20003f46270 */
[----:B------:R-:W-:Y:S01]  /*17f0*/  @!P5 IMAD.MOV R18, RZ, RZ, -R18 ;  /* 0x000000ffff12d224 */ /* 0x000fe200078e0a12 */
[----:B------:R-:W-:Y:S01]  /*1800*/  IABS R29, R24 ;  /* 0x00000018001d7213 */ /* 0x000fe20000000000 */
[----:B------:R-:W-:Y:S01]  /*1810*/  @!P0 IMAD.MOV R19, RZ, RZ, -R19 ;  /* 0x000000ffff138224 */ /* 0x000fe200078e0a13 */
[----:B------:R-:W-:Y:S01]  /*1820*/  ISETP.GE.AND P0, PT, R24, RZ, PT ;  /* 0x000000ff1800720c */ /* 0x000fe20003f06270 */
[----:B------:R-:W-:Y:S01]  /*1830*/  @!P6 IMAD.MOV R20, RZ, RZ, -R20 ;  /* 0x000000ffff14e224 */ /* 0x000fe200078e0a14 */
[----:B------:R-:W-:Y:S01]  /*1840*/  ISETP.GT.U32.AND P4, PT, R40, R22, PT ;  /* 0x000000162800720c */ /* 0x000fe20003f84070 */
[----:B------:R-:W-:Y:S01]  /*1850*/  IMAD.HI.U32 R24, R6, R29, RZ ;  /* 0x0000001d06187227 */ /* 0x000fe200078e00ff */
[----:B------:R-:W-:-:S02]  /*1860*/  ISETP.GE.AND P1, PT, R25, RZ, PT ;  /* 0x000000ff1900720c */ /* 0x000fc40003f26270 */
[----:B------:R-:W-:Y:S01]  /*1870*/  ISETP.GE.AND P5, PT, R26, RZ, PT ;  /* 0x000000ff1a00720c */ /* 0x000fe20003fa6270 */
[----:B------:R-:W-:Y:S01]  /*1880*/  @!P3 IMAD.IADD R5, R5, 0x1, -R40 ;  /* 0x000000010505b824 */ /* 0x000fe200078e0a28 */
[----:B------:R-:W-:Y:S01]  /*1890*/  ISETP.GT.U32.AND P3, PT, R40, R23, PT ;  /* 0x000000172800720c */ /* 0x000fe20003f64070 */
[----:B------:R-:W-:Y:S01]  /*18a0*/  IMAD.HI.U32 R25, R6, R33, RZ ;  /* 0x0000002106197227 */ /* 0x000fe200078e00ff */
[----:B------:R-:W-:-:S03]  /*18b0*/  ISETP.GE.AND P6, PT, R28, RZ, PT ;  /* 0x000000ff1c00720c */ /* 0x000fc60003fc6270 */
[----:B------:R-:W-:Y:S02]  /*18c0*/  IMAD.MOV R24, RZ, RZ, -R24 ;  /* 0x000000ffff187224 */ /* 0x000fe400078e0a18 */
[----:B------:R-:W-:Y:S02]  /*18d0*/  VIADD R26, R2, 0xb ;  /* 0x0000000b021a7836 */ /* 0x000fe40000000000 */
[----:B------:R-:W-:Y:S02]  /*18e0*/  IMAD.MOV R30, RZ, RZ, -R25 ;  /* 0x000000ffff1e7224 */ /* 0x000fe400078e0a19 */
[----:B------:R-:W-:Y:S01]  /*18f0*/  IMAD R25, R40, R24, R29 ;  /* 0x0000001828197224 */ /* 0x000fe200078e021d */
[----:B------:R-:W-:Y:S01]  /*1900*/  IABS R35, R26 ;  /* 0x0000001a00237213 */ /* 0x000fe20000000000 */
[--C-:B------:R-:W-:Y:S02]  /*1910*/  @!P3 IMAD.IADD R23, R23, 0x1, -R40.reuse ;  /* 0x000000011717b824 */ /* 0x100fe400078e0a28 */
[----:B------:R-:W-:Y:S01]  /*1920*/  @!P4 IMAD.IADD R22, R22, 0x1, -R40 ;  /* 0x000000011616c824 */ /* 0x000fe200078e0a28 */
[----:B------:R-:W-:Y:S01]  /*1930*/  ISETP.GE.AND P4, PT, R26, RZ, PT ;  /* 0x000000ff1a00720c */ /* 0x000fe20003f86270 */
[----:B------:R-:W-:Y:S01]  /*1940*/  IMAD.HI.U32 R26, R6, R35, RZ ;  /* 0x00000023061a7227 */ /* 0x000fe200078e00ff */
[----:B------:R-:W-:-:S03]  /*1950*/  ISETP.GT.U32.AND P3, PT, R40, R23, PT ;  /* 0x000000172800720c */ /* 0x000fc60003f64070 */
[----:B------:R-:W-:-:S04]  /*1960*/  IMAD.HI.U32 R27, R6, R37, RZ ;  /* 0x00000025061b7227 */ /* 0x000fc800078e00ff */
[----:B------:R-:W-:Y:S01]  /*1970*/  IMAD.HI.U32 R28, R6, R39, RZ ;  /* 0x00000027061c7227 */ /* 0x000fe200078e00ff */
[----:B------:R-:W-:-:S03]  /*1980*/  IADD3 R34, -R27, RZ, RZ ;  /* 0x000000ff1b227210 */ /* 0x000fc60007ffe1ff */
[----:B------:R-:W-:Y:S02]  /*1990*/  IMAD.MOV R32, RZ, RZ, -R26 ;  /* 0x000000ffff207224 */ /* 0x000fe400078e0a1a */
[----:B------:R-:W-:Y:S01]  /*19a0*/  @!P3 IMAD.IADD R23, R23, 0x1, -R40 ;  /* 0x000000011717b824 */ /* 0x000fe200078e0a28 */
[C---:B------:R-:W-:Y:S01]  /*19b0*/  ISETP.GT.U32.AND P3, PT, R40.reuse, R25, PT ;  /* 0x000000192800720c */ /* 0x040fe20003f64070 */
[C---:B------:R-:W-:Y:S01]  /*19c0*/  IMAD R26, R40.reuse, R30, R33 ;  /* 0x0000001e281a7224 */ /* 0x040fe200078e0221 */
[----:B------:R-:W-:Y:S01]  /*19d0*/  IABS R33, R44 ;  /* 0x0000002c00217213 */ /* 0x000fe20000000000 */
[----:B------:R-:W-:Y:S02]  /*19e0*/  IMAD.MOV R36, RZ, RZ, -R28 ;  /* 0x000000ffff247224 */ /* 0x000fe400078e0a1c */
[C---:B------:R-:W-:Y:S01]  /*19f0*/  IMAD R27, R40.reuse, R32, R35 ;  /* 0x00000020281b7224 */ /* 0x040fe200078e0223 */
[----:B------:R-:W-:Y:S01]  /*1a00*/  IABS R35, R45 ;  /* 0x0000002d00237213 */ /* 0x000fe20000000000 */
[----:B------:R-:W-:Y:S01]  /*1a10*/  IMAD R29, R40, R36, R39 ;  /* 0x00000024281d7224 */ /* 0x000fe200078e0227 */
[----:B------:R-:W-:Y:S01]  /*1a20*/  IABS R39, R47 ;  /* 0x0000002f00277213 */ /* 0x000fe20000000000 */
[----:B------:R-:W-:-:S04]  /*1a30*/  IMAD.HI.U32 R24, R6, R33, RZ ;  /* 0x0000002106187227 */ /* 0x000fc800078e00ff */
[----:B------:R-:W-:Y:S01]  /*1a40*/  @!P3 IMAD.IADD R25, R25, 0x1, -R40 ;  /* 0x000000011919b824 */ /* 0x000fe200078e0a28 */
[C---:B------:R-:W-:Y:S01]  /*1a50*/  ISETP.GT.U32.AND P3, PT, R40.reuse, R26, PT ;  /* 0x0000001a2800720c */ /* 0x040fe20003f64070 */
[----:B------:R-:W-:Y:S01]  /*1a60*/  IMAD R28, R40, R34, R37 ;  /* 0x00000022281c7224 */ /* 0x000fe200078e0225 */
[----:B------:R-:W-:Y:S01]  /*1a70*/  IABS R37, R46 ;  /* 0x0000002e00257213 */ /* 0x000fe20000000000 */
[----:B------:R-:W-:-:S04]  /*1a80*/  IMAD.HI.U32 R30, R6, R35, RZ ;  /* 0x00000023061e7227 */ /* 0x000fc800078e00ff */
[----:B------:R-:W-:Y:S02]  /*1a90*/  IMAD.MOV R34, RZ, RZ, -R24 ;  /* 0x000000ffff227224 */ /* 0x000fe400078e0a18 */
[----:B------:R-:W-:-:S04]  /*1aa0*/  IMAD.HI.U32 R24, R6, R39, RZ ;  /* 0x0000002706187227 */ /* 0x000fc800078e00ff */
[----:B------:R-:W-:-:S04]  /*1ab0*/  IMAD.HI.U32 R32, R6, R37, RZ ;  /* 0x0000002506207227 */ /* 0x000fc800078e00ff */
[----:B------:R-:W-:Y:S02]  /*1ac0*/  IMAD.MOV R36, RZ, RZ, -R30 ;  /* 0x000000ffff247224 */ /* 0x000fe400078e0a1e */
[----:B------:R-:W-:Y:S02]  /*1ad0*/  IMAD R30, R40, R34, R33 ;  /* 0x00000022281e7224 */ /* 0x000fe400078e0221 */
[----:B------:R-:W-:-:S04]  /*1ae0*/  IMAD.HI.U32 R34, R6, R41, RZ ;  /* 0x0000002906227227 */ /* 0x000fc800078e00ff */
[----:B------:R-:W-:Y:S02]  /*1af0*/  IMAD.MOV R24, RZ, RZ, -R24 ;  /* 0x000000ffff187224 */ /* 0x000fe400078e0a18 */
[----:B------:R-:W-:Y:S02]  /*1b00*/  IMAD.MOV R38, RZ, RZ, -R32 ;  /* 0x000000ffff267224 */ /* 0x000fe400078e0a20 */
[----:B------:R-:W-:Y:S02]  /*1b10*/  @!P3 IMAD.IADD R26, R26, 0x1, -R40 ;  /* 0x000000011a1ab824 */ /* 0x000fe400078e0a28 */
[C---:B------:R-:W-:Y:S02]  /*1b20*/  IMAD R32, R40.reuse, R36, R35 ;  /* 0x0000002428207224 */ /* 0x040fe400078e0223 */
[----:B------:R-:W-:Y:S01]  /*1b30*/  IMAD.MOV R35, RZ, RZ, -R34 ;  /* 0x000000ffff237224 */ /* 0x000fe200078e0a22 */
[C---:B------:R-:W-:Y:S01]  /*1b40*/  ISETP.GT.U32.AND P3, PT, R40.reuse, R26, PT ;  /* 0x0000001a2800720c */ /* 0x040fe20003f64070 */
[----:B------:R-:W-:Y:S01]  /*1b50*/  IMAD R34, R40, R24, R39 ;  /* 0x0000001828227224 */ /* 0x000fe200078e0227 */
[----:B------:R-:W-:Y:S01]  /*1b60*/  IABS R39, R50 ;  /* 0x0000003200277213 */ /* 0x000fe20000000000 */
[----:B------:R-:W-:-:S02]  /*1b70*/  IMAD.MOV.U32 R24, RZ, RZ, R5 ;  /* 0x000000ffff187224 */ /* 0x000fc400078e0005 */
[----:B------:R-:W-:Y:S01]  /*1b80*/  @!P5 IMAD.MOV R22, RZ, RZ, -R22 ;  /* 0x000000ffff16d224 */ /* 0x000fe200078e0a16 */
[C---:B------:R-:W-:Y:S01]  /*1b90*/  ISETP.GT.U32.AND P5, PT, R40.reuse, R25, PT ;  /* 0x000000192800720c */ /* 0x040fe20003fa4070 */
[----:B------:R-:W-:Y:S01]  /*1ba0*/  @!P6 IMAD.MOV R24, RZ, RZ, -R24 ;  /* 0x000000ffff18e224 */ /* 0x000fe200078e0a18 */
[C---:B------:R-:W-:Y:S01]  /*1bb0*/  ISETP.GT.U32.AND P6, PT, R40.reuse, R27, PT ;  /* 0x0000001b2800720c */ /* 0x040fe20003fc4070 */
[----:B------:R-:W-:Y:S01]  /*1bc0*/  @!P2 IMAD.MOV R23, RZ, RZ, -R23 ;  /* 0x000000ffff17a224 */ /* 0x000fe200078e0a17 */
[C---:B------:R-:W-:Y:S01]  /*1bd0*/  ISETP.GT.U32.AND P2, PT, R40.reuse, R28, PT ;  /* 0x0000001c2800720c */ /* 0x040fe20003f44070 */
[----:B------:R-:W-:Y:S01]  /*1be0*/  IMAD R33, R40, R38, R37 ;  /* 0x0000002628217224 */ /* 0x000fe200078e0225 */
[----:B------:R-:W-:Y:S01]  /*1bf0*/  IABS R37, R49 ;  /* 0x0000003100257213 */ /* 0x000fe20000000000 */
[----:B------:R-:W-:Y:S01]  /*1c00*/  @!P3 IMAD.IADD R26, R26, 0x1, -R40 ;  /* 0x000000011a1ab824 */ /* 0x000fe200078e0a28 */
[----:B------:R-:W-:Y:S01]  /*1c10*/  ISETP.GT.U32.AND P3, PT, R40, R30, PT ;  /* 0x0000001e2800720c */ /* 0x000fe20003f64070 */
[----:B------:R-:W-:-:S04]  /*1c20*/  IMAD.HI.U32 R5, R6, R39, RZ ;  /* 0x0000002706057227 */ /* 0x000fc800078e00ff */
[--C-:B------:R-:W-:Y:S01]  /*1c30*/  @!P5 IMAD.IADD R25, R25, 0x1, -R40.reuse ;  /* 0x000000011919d824 */ /* 0x100fe200078e0a28 */
[C---:B------:R-:W-:Y:S01]  /*1c40*/  ISETP.GT.U32.AND P5, PT, R40.reuse, R29, PT ;  /* 0x0000001d2800720c */ /* 0x040fe20003fa4070 */
[----:B------:R-:W-:Y:S01]  /*1c50*/  @!P6 IMAD.IADD R27, R27, 0x1, -R40 ;  /* 0x000000011b1be824 */ /* 0x000fe200078e0a28 */
[----:B------:R-:W-:Y:S01]  /*1c60*/  ISETP.GT.U32.AND P6, PT, R40, R32, PT ;  /* 0x000000202800720c */ /* 0x000fe20003fc4070 */
[----:B------:R-:W-:-:S04]  /*1c70*/  IMAD.HI.U32 R36, R6, R37, RZ ;  /* 0x0000002506247227 */ /* 0x000fc800078e00ff */
[--C-:B------:R-:W-:Y:S02]  /*1c80*/  @!P3 IMAD.IADD R30, R30, 0x1, -R40.reuse ;  /* 0x000000011e1eb824 */ /* 0x100fe400078e0a28 */
[--C-:B------:R-:W-:Y:S01]  /*1c90*/  @!P2 IMAD.IADD R28, R28, 0x1, -R40.reuse ;  /* 0x000000011c1ca824 */ /* 0x100fe200078e0a28 */
[C---:B------:R-:W-:Y:S01]  /*1ca0*/  ISETP.GT.U32.AND P2, PT, R40.reuse, R33, PT ;  /* 0x000000212800720c */ /* 0x040fe20003f44070 */
[----:B------:R-:W-:Y:S02]  /*1cb0*/  @!P0 IMAD.MOV R25, RZ, RZ, -R25 ;  /* 0x000000ffff198224 */ /* 0x000fe400078e0a19 */
[--C-:B------:R-:W-:Y:S01]  /*1cc0*/  @!P5 IMAD.IADD R29, R29, 0x1, -R40.reuse ;  /* 0x000000011d1dd824 */ /* 0x100fe200078e0a28 */
[----:B------:R-:W-:Y:S01]  /*1cd0*/  ISETP.GT.U32.AND P5, PT, R40, R27, PT ;  /* 0x0000001b2800720c */ /* 0x000fe20003fa4070 */
[----:B------:R-:W-:Y:S01]  /*1ce0*/  @!P6 IMAD.IADD R32, R32, 0x1, -R40 ;  /* 0x000000012020e824 */ /* 0x000fe200078e0a28 */
[C---:B------:R-:W-:Y:S01]  /*1cf0*/  ISETP.GT.U32.AND P6, PT, R40.reuse, R30, PT ;  /* 0x0000001e2800720c */ /* 0x040fe20003fc4070 */
[----:B------:R-:W-:Y:S01]  /*1d00*/  IMAD.MOV R36, RZ, RZ, -R36 ;  /* 0x000000ffff247224 */ /* 0x000fe200078e0a24 */
[C---:B------:R-:W-:Y:S01]  /*1d10*/  ISETP.GT.U32.AND P0, PT, R40.reuse, R29, PT ;  /* 0x0000001d2800720c */ /* 0x040fe20003f04070 */
[----:B------:R-:W-:Y:S01]  /*1d20*/  IMAD.MOV R5, RZ, RZ, -R5 ;  /* 0x000000ffff057224 */ /* 0x000fe200078e0a05 */
[C---:B------:R-:W-:Y:S01]  /*1d30*/  ISETP.GT.U32.AND P3, PT, R40.reuse, R28, PT ;  /* 0x0000001c2800720c */ /* 0x040fe20003f64070 */
[C---:B------:R-:W-:Y:S01]  /*1d40*/  IMAD R35, R40.reuse, R35, R41 ;  /* 0x0000002328237224 */ /* 0x040fe200078e0229 */
[----:B------:R-:W-:Y:S01]  /*1d50*/  IABS R41, R51 ;  /* 0x0000003300297213 */ /* 0x000fe20000000000 */
[----:B------:R-:W-:-:S02]  /*1d60*/  IMAD R36, R40, R36, R37 ;  /* 0x0000002428247224 */ /* 0x000fc400078e0225 */
[----:B------:R-:W-:Y:S01]  /*1d70*/  IMAD R37, R40, R5, R39 ;  /* 0x0000000528257224 */ /* 0x000fe200078e0227 */
[----:B------:R-:W-:Y:S01]  /*1d80*/  IABS R39, R2 ;  /* 0x0000000200277213 */ /* 0x000fe20000000000 */
[----:B------:R-:W-:-:S04]  /*1d90*/  IMAD.HI.U32 R5, R6, R41, RZ ;  /* 0x0000002906057227 */ /* 0x000fc800078e00ff */
[--C-:B------:R-:W-:Y:S01]  /*1da0*/  @!P6 IMAD.IADD R30, R30, 0x1, -R40.reuse ;  /* 0x000000011e1ee824 */ /* 0x100fe200078e0a28 */
[C---:B------:R-:W-:Y:S01]  /*1db0*/  ISETP.GT.U32.AND P6, PT, R40.reuse, R37, PT ;  /* 0x000000252800720c */ /* 0x040fe20003fc4070 */
[----:B------:R-:W-:Y:S02]  /*1dc0*/  @!P2 IMAD.IADD R33, R33, 0x1, -R40 ;  /* 0x000000012121a824 */ /* 0x000fe400078e0a28 */
[----:B------:R-:W-:Y:S01]  /*1dd0*/  @!P1 IMAD.MOV R26, RZ, RZ, -R26 ;  /* 0x000000ffff1a9224 */ /* 0x000fe200078e0a1a */
[----:B------:R-:W-:Y:S01]  /*1de0*/  ISETP.GT.U32.AND P1, PT, R40, R32, PT ;  /* 0x000000202800720c */ /* 0x000fe20003f24070 */
[----:B------:R-:W-:Y:S01]  /*1df0*/  IMAD.HI.U32 R6, R6, R39, RZ ;  /* 0x0000002706067227 */ /* 0x000fe200078e00ff */
[----:B------:R-:W-:-:S03]  /*1e00*/  ISETP.GT.U32.AND P2, PT, R40, R33, PT ;  /* 0x000000212800720c */ /* 0x000fc60003f44070 */
[--C-:B------:R-:W-:Y:S01]  /*1e10*/  @!P0 IMAD.IADD R29, R29, 0x1, -R40.reuse ;  /* 0x000000011d1d8824 */ /* 0x100fe200078e0a28 */
[C---:B------:R-:W-:Y:S01]  /*1e20*/  ISETP.GT.U32.AND P0, PT, R40.reuse, R36, PT ;  /* 0x000000242800720c */ /* 0x040fe20003f04070 */
[--C-:B------:R-:W-:Y:S01]  /*1e30*/  @!P5 IMAD.IADD R27, R27, 0x1, -R40.reuse ;  /* 0x000000011b1bd824 */ /* 0x100fe200078e0a28 */
[----:B------:R-:W-:Y:S01]  /*1e40*/  ISETP.GT.U32.AND P5, PT, R40, R34, PT ;  /* 0x000000222800720c */ /* 0x000fe20003fa4070 */
[----:B------:R-:W-:Y:S01]  /*1e50*/  @!P3 IMAD.IADD R28, R28, 0x1, -R40 ;  /* 0x000000011c1cb824 */ /* 0x000fe200078e0a28 */
[C---:B------:R-:W-:Y:S01]  /*1e60*/  ISETP.GT.U32.AND P3, PT, R40.reuse, R35, PT ;  /* 0x000000232800720c */ /* 0x040fe20003f64070 */
[----:B------:R-:W-:Y:S02]  /*1e70*/  IMAD.MOV R6, RZ, RZ, -R6 ;  /* 0x000000ffff067224 */ /* 0x000fe400078e0a06 */
[----:B------:R-:W-:Y:S02]  /*1e80*/  IMAD.MOV R5, RZ, RZ, -R5 ;  /* 0x000000ffff057224 */ /* 0x000fe400078e0a05 */
[----:B------:R-:W-:-:S02]  /*1e90*/  IMAD R6, R40, R6, R39 ;  /* 0x0000000628067224 */ /* 0x000fc400078e0227 */
[C---:B------:R-:W-:Y:S01]  /*1ea0*/  IMAD R38, R40.reuse, R5, R41 ;  /* 0x0000000528267224 */ /* 0x040fe200078e0229 */
[----:B------:R-:W-:Y:S01]  /*1eb0*/  SHF.R.S32.HI R5, RZ, 0x1f, R12 ;  /* 0x0000001fff057819 */ /* 0x000fe2000001140c */
[--C-:B------:R-:W-:Y:S01]  /*1ec0*/  @!P6 IMAD.IADD R37, R37, 0x1, -R40.reuse ;  /* 0x000000012525e824 */ /* 0x100fe200078e0a28 */
[----:B------:R-:W-:Y:S01]  /*1ed0*/  ISETP.GT.U32.AND P6, PT, R40, R6, PT ;  /* 0x000000062800720c */ /* 0x000fe20003fc4070 */
[--C-:B------:R-:W-:Y:S01]  /*1ee0*/  @!P1 IMAD.IADD R32, R32, 0x1, -R40.reuse ;  /* 0x0000000120209824 */ /* 0x100fe200078e0a28 */
[----:B------:R-:W-:Y:S01]  /*1ef0*/  ISETP.GT.U32.AND P1, PT, R40, R38, PT ;  /* 0x000000262800720c */ /* 0x000fe20003f24070 */
[--C-:B------:R-:W-:Y:S01]  /*1f00*/  @!P0 IMAD.IADD R36, R36, 0x1, -R40.reuse ;  /* 0x0000000124248824 */ /* 0x100fe200078e0a28 */
[----:B------:R-:W-:Y:S01]  /*1f10*/  @!P3 IADD3 R35, R35, -R40, RZ ;  /* 0x800000282323b210 */ /* 0x000fe20007ffe0ff */
[--C-:B------:R-:W-:Y:S01]  /*1f20*/  @!P2 IMAD.IADD R33, R33, 0x1, -R40.reuse ;  /* 0x000000012121a824 */ /* 0x100fe200078e0a28 */
[----:B------:R-:W-:Y:S01]  /*1f30*/  ISETP.GE.AND P0, PT, R45, RZ, PT ;  /* 0x000000ff2d00720c */ /* 0x000fe20003f06270 */
[----:B------:R-:W-:Y:S01]  /*1f40*/  @!P5 IMAD.IADD R34, R34, 0x1, -R40 ;  /* 0x000000012222d824 */ /* 0x000fe200078e0a28 */
[----:B------:R-:W-:Y:S01]  /*1f50*/  ISETP.GE.AND P2, PT, R42, RZ, PT ;  /* 0x000000ff2a00720c */ /* 0x000fe20003f46270 */
[----:B------:R-:W-:Y:S01]  /*1f60*/  @!P4 IMAD.MOV R27, RZ, RZ, -R27 ;  /* 0x000000ffff1bc224 */ /* 0x000fe200078e0a1b */
[----:B------:R-:W-:-:S02]  /*1f70*/  ISETP.GE.AND P5, PT, R43, RZ, PT ;  /* 0x000000ff2b00720c */ /* 0x000fc40003fa6270 */
[----:B------:R-:W-:Y:S01]  /*1f80*/  ISETP.GE.AND P3, PT, R44, RZ, PT ;  /* 0x000000ff2c00720c */ /* 0x000fe20003f66270 */
[--C-:B------:R-:W-:Y:S01]  /*1f90*/  @!P6 IMAD.IADD R6, R6, 0x1, -R40.reuse ;  /* 0x000000010606e824 */ /* 0x100fe200078e0a28 */
[----:B------:R-:W-:Y:S01]  /*1fa0*/  ISETP.GT.U32.AND P4, PT, R40, R36, PT ;  /* 0x000000242800720c */ /* 0x000fe20003f84070 */
[----:B------:R-:W-:Y:S01]  /*1fb0*/  @!P1 IMAD.IADD R38, R38, 0x1, -R40 ;  /* 0x0000000126269824 */ /* 0x000fe200078e0a28 */
[----:B------:R-:W-:Y:S01]  /*1fc0*/  ISETP.GT.U32.AND P1, PT, R40, R34, PT ;  /* 0x000000222800720c */ /* 0x000fe20003f24070 */
[----:B------:R-:W0:Y:S01]  /*1fd0*/  LDC R43, c[0x0][0x238] ;  /* 0x00008e00ff2b7b82 */ /* 0x000e220000000800 */
[----:B------:R-:W-:Y:S01]  /*1fe0*/  ISETP.GE.AND P6, PT, R46, RZ, PT ;  /* 0x000000ff2e00720c */ /* 0x000fe20003fc6270 */
[----:B------:R-:W-:Y:S01]  /*1ff0*/  @!P0 IMAD.MOV R32, RZ, RZ, -R32 ;  /* 0x000000ffff208224 */ /* 0x000fe200078e0a20 */
[C---:B------:R-:W-:Y:S01]  /*2000*/  ISETP.GT.U32.AND P0, PT, R40.reuse, R6, PT ;  /* 0x000000062800720c */ /* 0x040fe20003f04070 */
[----:B------:R-:W-:Y:S01]  /*2010*/  @!P2 IMAD.MOV R28, RZ, RZ, -R28 ;  /* 0x000000ffff1ca224 */ /* 0x000fe200078e0a1c */
[C---:B------:R-:W-:Y:S01]  /*2020*/  ISETP.GT.U32.AND P2, PT, R40.reuse, R35, PT ;  /* 0x000000232800720c */ /* 0x040fe20003f44070 */
[----:B------:R-:W-:Y:S01]  /*2030*/  @!P5 IMAD.MOV R29, RZ, RZ, -R29 ;  /* 0x000000ffff1dd224 */ /* 0x000fe200078e0a1d */
[C---:B------:R-:W-:Y:S01]  /*2040*/  ISETP.GT.U32.AND P5, PT, R40.reuse, R37, PT ;  /* 0x000000252800720c */ /* 0x040fe20003fa4070 */
[----:B------:R-:W-:Y:S01]  /*2050*/  @!P3 IMAD.MOV R30, RZ, RZ, -R30 ;  /* 0x000000ffff1eb224 */ /* 0x000fe200078e0a1e */
[----:B------:R-:W-:Y:S01]  /*2060*/  ISETP.GT.U32.AND P3, PT, R40, R38, PT ;  /* 0x000000262800720c */ /* 0x000fe20003f64070 */
[--C-:B------:R-:W-:Y:S01]  /*2070*/  @!P4 IMAD.IADD R36, R36, 0x1, -R40.reuse ;  /* 0x000000012424c824 */ /* 0x100fe200078e0a28 */
[----:B------:R-:W-:Y:S01]  /*2080*/  LEA.HI R12, R5, R12, RZ, 0x7 ;  /* 0x0000000c050c7211 */ /* 0x000fe200078f38ff */
[--C-:B------:R-:W-:Y:S01]  /*2090*/  @!P1 IMAD.IADD R34, R34, 0x1, -R40.reuse ;  /* 0x0000000122229824 */ /* 0x100fe200078e0a28 */
[----:B------:R-:W-:Y:S01]  /*20a0*/  ISETP.GE.AND P1, PT, R47, RZ, PT ;  /* 0x000000ff2f00720c */ /* 0x000fe20003f26270 */
[----:B------:R-:W-:Y:S01]  /*20b0*/  @!P6 IMAD.MOV R33, RZ, RZ, -R33 ;  /* 0x000000ffff21e224 */ /* 0x000fe200078e0a21 */
[----:B------:R-:W-:Y:S01]  /*20c0*/  LOP3.LUT R5, RZ, R31, RZ, 0x33, !PT ;  /* 0x0000001fff057212 */ /* 0x000fe200078e33ff */
[--C-:B------:R-:W-:Y:S01]  /*20d0*/  @!P0 IMAD.IADD R6, R6, 0x1, -R40.reuse ;  /* 0x0000000106068824 */ /* 0x100fe200078e0a28 */
[----:B------:R-:W-:Y:S01]  /*20e0*/  ISETP.NE.AND P0, PT, R31, RZ, PT ;  /* 0x000000ff1f00720c */ /* 0x000fe20003f05270 */
[--C-:B------:R-:W-:Y:S01]  /*20f0*/  @!P2 IMAD.IADD R35, R35, 0x1, -R40.reuse ;  /* 0x000000012323a824 */ /* 0x100fe200078e0a28 */
[----:B------:R-:W-:Y:S01]  /*2100*/  ISETP.GE.AND P2, PT, R48, RZ, PT ;  /* 0x000000ff3000720c */ /* 0x000fe20003f46270 */
[--C-:B------:R-:W-:Y:S01]  /*2110*/  @!P5 IMAD.IADD R37, R37, 0x1, -R40.reuse ;  /* 0x000000012525d824 */ /* 0x100fe200078e0a28 */
[----:B------:R-:W-:Y:S01]  /*2120*/  ISETP.GE.AND P4, PT, R49, RZ, PT ;  /* 0x000000ff3100720c */ /* 0x000fe20003f86270 */
[----:B------:R-:W-:Y:S01]  /*2130*/  @!P3 IMAD.IADD R38, R38, 0x1, -R40 ;  /* 0x000000012626b824 */ /* 0x000fe200078e0a28 */
[----:B------:R-:W-:Y:S01]  /*2140*/  ISETP.GE.AND P5, PT, R50, RZ, PT ;  /* 0x000000ff3200720c */ /* 0x000fe20003fa6270 */
[----:B------:R-:W-:Y:S01]  /*2150*/  IMAD.MOV.U32 R40, RZ, RZ, R6 ;  /* 0x000000ffff287224 */ /* 0x000fe200078e0006 */
[----:B------:R-:W-:Y:S01]  /*2160*/  ISETP.GE.AND P3, PT, R51, RZ, PT ;  /* 0x000000ff3300720c */ /* 0x000fe20003f66270 */
[----:B------:R-:W-:Y:S01]  /*2170*/  @!P1 IMAD.MOV R34, RZ, RZ, -R34 ;  /* 0x000000ffff229224 */ /* 0x000fe200078e0a22 */
[----:B------:R-:W-:Y:S01]  /*2180*/  ISETP.GE.AND P6, PT, R2, RZ, PT ;  /* 0x000000ff0200720c */ /* 0x000fe20003fc6270 */
[-C--:B0-----:R-:W-:Y:S01]  /*2190*/  IMAD R45, R0, R43.reuse, RZ ;  /* 0x0000002b002d7224 */ /* 0x081fe200078e02ff */
[C---:B------:R-:W-:Y:S01]  /*21a0*/  SEL R8, R5.reuse, R8, !P0 ;  /* 0x0000000805087207 */ /* 0x040fe20004000000 */
[----:B------:R-:W-:Y:S01]  /*21b0*/  IMAD R44, R184, R43, RZ ;  /* 0x0000002bb82c7224 */ /* 0x000fe200078e02ff */
[----:B------:R-:W-:Y:S01]  /*21c0*/  SEL R6, R5, R9, !P0 ;  /* 0x0000000905067207 */ /* 0x000fe20004000000 */
[----:B------:R-:W-:Y:S01]  /*21d0*/  IMAD R9, R3, UR4, RZ ;  /* 0x0000000403097c24 */ /* 0x000fe2000f8e02ff */
[C---:B------:R-:W-:Y:S01]  /*21e0*/  SEL R4, R5.reuse, R4, !P0 ;  /* 0x0000000405047207 */ /* 0x040fe20004000000 */
[----:B--2---:R-:W-:Y:S01]  /*21f0*/  IMAD R3, R8, R77, RZ ;  /* 0x0000004d08037224 */ /* 0x004fe200078e02ff */
[C---:B------:R-:W-:Y:S01]  /*2200*/  SEL R14, R5.reuse, R14, !P0 ;  /* 0x0000000e050e7207 */ /* 0x040fe20004000000 */
[----:B------:R-:W-:Y:S01]  /*2210*/  @!P2 IMAD.MOV R35, RZ, RZ, -R35 ;  /* 0x000000ffff23a224 */ /* 0x000fe200078e0a23 */
[C---:B------:R-:W-:Y:S01]  /*2220*/  SEL R7, R5.reuse, R7, !P0 ;  /* 0x0000000705077207 */ /* 0x040fe20004000000 */
[----:B------:R-:W-:Y:S01]  /*2230*/  IMAD R4, R4, R77, RZ ;  /* 0x0000004d04047224 */ /* 0x000fe200078e02ff */
[C---:B------:R-:W-:Y:S01]  /*2240*/  SEL R13, R5.reuse, R13, !P0 ;  /* 0x0000000d050d7207 */ /* 0x040fe20004000000 */
[----:B------:R-:W-:Y:S01]  /*2250*/  @!P4 IMAD.MOV R36, RZ, RZ, -R36 ;  /* 0x000000ffff24c224 */ /* 0x000fe200078e0a24 */
[C---:B------:R-:W-:Y:S01]  /*2260*/  SEL R10, R5.reuse, R10, !P0 ;  /* 0x0000000a050a7207 */ /* 0x040fe20004000000 */
[----:B------:R-:W-:Y:S01]  /*2270*/  @!P5 IMAD.MOV R37, RZ, RZ, -R37 ;  /* 0x000000ffff25d224 */ /* 0x000fe200078e0a25 */
[----:B------:R-:W-:Y:S01]  /*2280*/  SEL R11, R5, R11, !P0 ;  /* 0x0000000b050b7207 */ /* 0x000fe20004000000 */
[----:B------:R-:W-:Y:S01]  /*2290*/  @!P3 IMAD.MOV R38, RZ, RZ, -R38 ;  /* 0x000000ffff26b224 */ /* 0x000fe200078e0a26 */
[----:B---3--:R-:W-:Y:S01]  /*22a0*/  LEA R76, P1, R3, R78, 0x1 ;  /* 0x0000004e034c7211 */ /* 0x008fe200078208ff */
[----:B------:R-:W-:Y:S01]  /*22b0*/  IMAD R14, R14, R77, RZ ;  /* 0x0000004d0e0e7224 */ /* 0x000fe200078e02ff */
[C---:B------:R-:W-:Y:S01]  /*22c0*/  SEL R15, R5.reuse, R15, !P0 ;  /* 0x0000000f050f7207 */ /* 0x040fe20004000000 */
[----:B------:R-:W-:Y:S01]  /*22d0*/  @!P6 IMAD.MOV R40, RZ, RZ, -R40 ;  /* 0x000000ffff28e224 */ /* 0x000fe200078e0a28 */
[----:B------:R-:W-:Y:S01]  /*22e0*/  SEL R16, R5, R16, !P0 ;  /* 0x0000001005107207 */ /* 0x000fe20004000000 */
[----:B------:R-:W-:Y:S01]  /*22f0*/  IMAD R7, R7, R77, RZ ;  /* 0x0000004d07077224 */ /* 0x000fe200078e02ff */
[C---:B------:R-:W-:Y:S01]  /*2300*/  SEL R17, R5.reuse, R17, !P0 ;  /* 0x0000001105117207 */ /* 0x040fe20004000000 */
[-C--:B------:R-:W-:Y:S01]  /*2310*/  IMAD R6, R6, R77.reuse, RZ ;  /* 0x0000004d06067224 */ /* 0x080fe200078e02ff */
[----:B------:R-:W-:Y:S01]  /*2320*/  SEL R18, R5, R18, !P0 ;  /* 0x0000001205127207 */ /* 0x000fe20004000000 */
[-C--:B------:R-:W-:Y:S01]  /*2330*/  IMAD R31, R13, R77.reuse, RZ ;  /* 0x0000004d0d1f7224 */ /* 0x080fe200078e02ff */
[----:B------:R-:W-:Y:S01]  /*2340*/  SEL R20, R5, R20, !P0 ;  /* 0x0000001405147207 */ /* 0x000fe20004000000 */
[-C--:B------:R-:W-:Y:S01]  /*2350*/  IMAD R10, R10, R77.reuse, RZ ;  /* 0x0000004d0a0a7224 */ /* 0x080fe200078e02ff */
[----:B------:R-:W-:Y:S01]  /*2360*/  LEA R8, P6, R4, R78, 0x1 ;  /* 0x0000004e04087211 */ /* 0x000fe200078c08ff */
[----:B------:R-:W-:Y:S01]  /*2370*/  IMAD R11, R11, R77, RZ ;  /* 0x0000004d0b0b7224 */ /* 0x000fe200078e02ff */
[----:B------:R-:W-:Y:S01]  /*2380*/  LEA.HI.X.SX32 R13, R3, R79, 0x1, P1 ;  /* 0x0000004f030d7211 */ /* 0x000fe200008f0eff */
[----:B------:R-:W-:Y:S01]  /*2390*/  IMAD R15, R15, R77, RZ ;  /* 0x0000004d0f0f7224 */ /* 0x000fe200078e02ff */
[C---:B------:R-:W-:Y:S01]  /*23a0*/  SEL R19, R5.reuse, R19, !P0 ;  /* 0x0000001305137207 */ /* 0x040fe20004000000 */
[----:B------:R-:W-:Y:S01]  /*23b0*/  IMAD R16, R16, R77, RZ ;  /* 0x0000004d10107224 */ /* 0x000fe200078e02ff */
[----:B------:R-:W-:Y:S01]  /*23c0*/  SEL R21, R5, R21, !P0 ;  /* 0x0000001505157207 */ /* 0x000fe20004000000 */
[-C--:B------:R-:W-:Y:S01]  /*23d0*/  IMAD R17, R17, R77.reuse, RZ ;  /* 0x0000004d11117224 */ /* 0x080fe200078e02ff */
[C---:B------:R-:W-:Y:S01]  /*23e0*/  SEL R22, R5.reuse, R22, !P0 ;  /* 0x0000001605167207 */ /* 0x040fe20004000000 */
[-C--:B------:R-:W-:Y:S01]  /*23f0*/  IMAD R18, R18, R77.reuse, RZ ;  /* 0x0000004d12127224 */ /* 0x080fe200078e02ff */
[C---:B------:R-:W-:Y:S01]  /*2400*/  SEL R24, R5.reuse, R24, !P0 ;  /* 0x0000001805187207 */ /* 0x040fe20004000000 */
[----:B------:R-:W-:Y:S01]  /*2410*/  IMAD R20, R20, R77, RZ ;  /* 0x0000004d14147224 */ /* 0x000fe200078e02ff */
[----:B------:R-:W-:Y:S01]  /*2420*/  SEL R23, R5, R23, !P0 ;  /* 0x0000001705177207 */ /* 0x000fe20004000000 */
[----:B------:R-:W-:Y:S01]  /*2430*/  IMAD R19, R19, R77, RZ ;  /* 0x0000004d13137224 */ /* 0x000fe200078e02ff */
[----:B------:R-:W-:Y:S01]  /*2440*/  SEL R25, R5, R25, !P0 ;  /* 0x0000001905197207 */ /* 0x000fe20004000000 */
[-C--:B------:R-:W-:Y:S01]  /*2450*/  IMAD R21, R21, R77.reuse, RZ ;  /* 0x0000004d15157224 */ /* 0x080fe200078e02ff */
[C---:B------:R-:W-:Y:S01]  /*2460*/  SEL R26, R5.reuse, R26, !P0 ;  /* 0x0000001a051a7207 */ /* 0x040fe20004000000 */
[----:B------:R-:W-:Y:S01]  /*2470*/  IMAD R22, R22, R77, RZ ;  /* 0x0000004d16167224 */ /* 0x000fe200078e02ff */
[C---:B------:R-:W-:Y:S01]  /*2480*/  SEL R27, R5.reuse, R27, !P0 ;  /* 0x0000001b051b7207 */ /* 0x040fe20004000000 */
[-C--:B------:R-:W-:Y:S01]  /*2490*/  IMAD R24, R24, R77.reuse, RZ ;  /* 0x0000004d18187224 */ /* 0x080fe200078e02ff */
[----:B------:R-:W-:Y:S01]  /*24a0*/  SEL R28, R5, R28, !P0 ;  /* 0x0000001c051c7207 */ /* 0x000fe20004000000 */
[----:B------:R-:W-:Y:S01]  /*24b0*/  IMAD R23, R23, R77, RZ ;  /* 0x0000004d17177224 */ /* 0x000fe200078e02ff */
[----:B------:R-:W-:Y:S01]  /*24c0*/  SEL R29, R5, R29, !P0 ;  /* 0x0000001d051d7207 */ /* 0x000fe20004000000 */
[-C--:B------:R-:W-:Y:S01]  /*24d0*/  IMAD R25, R25, R77.reuse, RZ ;  /* 0x0000004d19197224 */ /* 0x080fe200078e02ff */
[C---:B------:R-:W-:Y:S01]  /*24e0*/  SEL R30, R5.reuse, R30, !P0 ;  /* 0x0000001e051e7207 */ /* 0x040fe20004000000 */
[-C--:B------:R-:W-:Y:S01]  /*24f0*/  IMAD R26, R26, R77.reuse, RZ ;  /* 0x0000004d1a1a7224 */ /* 0x080fe200078e02ff */
[----:B------:R-:W-:Y:S01]  /*2500*/  SEL R32, R5, R32, !P0 ;  /* 0x0000002005207207 */ /* 0x000fe20004000000 */
[----:B------:R-:W-:Y:S01]  /*2510*/  IMAD R27, R27, R77, RZ ;  /* 0x0000004d1b1b7224 */ /* 0x000fe200078e02ff */
[C---:B------:R-:W-:Y:S01]  /*2520*/  SEL R33, R5.reuse, R33, !P0 ;  /* 0x0000002105217207 */ /* 0x040fe20004000000 */
[-C--:B------:R-:W-:Y:S01]  /*2530*/  IMAD R28, R28, R77.reuse, RZ ;  /* 0x0000004d1c1c7224 */ /* 0x080fe200078e02ff */
[----:B------:R-:W-:Y:S01]  /*2540*/  SEL R34, R5, R34, !P0 ;  /* 0x0000002205227207 */ /* 0x000fe20004000000 */
[----:B------:R-:W-:Y:S01]  /*2550*/  IMAD R29, R29, R77, RZ ;  /* 0x0000004d1d1d7224 */ /* 0x000fe200078e02ff */
[C---:B------:R-:W-:Y:S01]  /*2560*/  SEL R35, R5.reuse, R35, !P0 ;  /* 0x0000002305237207 */ /* 0x040fe20004000000 */
[-C--:B------:R-:W-:Y:S01]  /*2570*/  IMAD R30, R30, R77.reuse, RZ ;  /* 0x0000004d1e1e7224 */ /* 0x080fe200078e02ff */
[C---:B------:R-:W-:Y:S01]  /*2580*/  SEL R36, R5.reuse, R36, !P0 ;  /* 0x0000002405247207 */ /* 0x040fe20004000000 */
[----:B------:R-:W-:Y:S01]  /*2590*/  IMAD R32, R32, R77, RZ ;  /* 0x0000004d20207224 */ /* 0x000fe200078e02ff */
[----:B------:R-:W-:Y:S01]  /*25a0*/  SEL R37, R5, R37, !P0 ;  /* 0x0000002505257207 */ /* 0x000fe20004000000 */
[-C--:B------:R-:W-:Y:S01]  /*25b0*/  IMAD R33, R33, R77.reuse, RZ ;  /* 0x0000004d21217224 */ /* 0x080fe200078e02ff */
[----:B------:R-:W-:Y:S01]  /*25c0*/  SEL R38, R5, R38, !P0 ;  /* 0x0000002605267207 */ /* 0x000fe20004000000 */
[-C--:B------:R-:W-:Y:S01]  /*25d0*/  IMAD R34, R34, R77.reuse, RZ ;  /* 0x0000004d22227224 */ /* 0x080fe200078e02ff */
[----:B------:R-:W-:Y:S01]  /*25e0*/  LEA R139, P1, R14, R78, 0x1 ;  /* 0x0000004e0e8b7211 */ /* 0x000fe200078208ff */
[-C--:B------:R-:W-:Y:S01]  /*25f0*/  IMAD R35, R35, R77.reuse, RZ ;  /* 0x0000004d23237224 */ /* 0x080fe200078e02ff */
[----:B------:R-:W-:Y:S01]  /*2600*/  SEL R5, R5, R40, !P0 ;  /* 0x0000002805057207 */ /* 0x000fe20004000000 */
[-C--:B------:R-:W-:Y:S01]  /*2610*/  IMAD R36, R36, R77.reuse, RZ ;  /* 0x0000004d24247224 */ /* 0x080fe200078e02ff */
[-C--:B------:R-:W-:Y:S01]  /*2620*/  LEA R75, P2, R7, R78.reuse, 0x1 ;  /* 0x0000004e074b7211 */ /* 0x080fe200078408ff */
[-C--:B------:R-:W-:Y:S01]  /*2630*/  IMAD R37, R37, R77.reuse, RZ ;  /* 0x0000004d25257224 */ /* 0x080fe200078e02ff */
[-C--:B------:R-:W-:Y:S01]  /*2640*/  LEA R74, P3, R6, R78.reuse, 0x1 ;  /* 0x0000004e064a7211 */ /* 0x080fe200078608ff */
[----:B------:R-:W-:Y:S01]  /*2650*/  IMAD R38, R38, R77, RZ ;  /* 0x0000004d26267224 */ /* 0x000fe200078e02ff */
[----:B------:R-:W-:Y:S01]  /*2660*/  LEA.HI.X.SX32 R48, R4, R79, 0x1, P6 ;  /* 0x0000004f04307211 */ /* 0x000fe200030f0eff */
[----:B------:R-:W-:Y:S01]  /*2670*/  IMAD R77, R5, R77, RZ ;  /* 0x0000004d054d7224 */ /* 0x000fe200078e02ff */
[-C--:B------:R-:W-:Y:S01]  /*2680*/  LEA R73, P4, R10, R78.reuse, 0x1 ;  /* 0x0000004e0a497211 */ /* 0x080fe200078808ff */
[----:B------:R-:W-:Y:S01]  /*2690*/  UMOV UR4, URZ ;  /* 0x0000003f00047c82 */ /* 0x000fe20008000000 */
[-C--:B------:R-:W-:Y:S01]  /*26a0*/  LEA R72, P5, R11, R78.reuse, 0x1 ;  /* 0x0000004e0b487211 */ /* 0x080fe200078a08ff */
[-C--:B------:R-:W-:Y:S01]  /*26b0*/  IMAD R42, R186, R43.reuse, RZ ;  /* 0x0000002bba2a7224 */ /* 0x080fe200078e02ff */
[-C--:B------:R-:W-:Y:S01]  /*26c0*/  LEA R71, P6, R31, R78.reuse, 0x1 ;  /* 0x0000004e1f477211 */ /* 0x080fe200078c08ff */
[----:B------:R-:W-:Y:S01]  /*26d0*/  IMAD R45, R188, R43, RZ ;  /* 0x0000002bbc2d7224 */ /* 0x000fe200078e02ff */
[----:B------:R-:W-:Y:S01]  /*26e0*/  LEA.HI.X.SX32 R138, R14, R79, 0x1, P1 ;  /* 0x0000004f0e8a7211 */ /* 0x000fe200008f0eff */
[----:B------:R-:W-:Y:S01]  /*26f0*/  IMAD R44, R189, R43, RZ ;  /* 0x0000002bbd2c7224 */ /* 0x000fe200078e02ff */
[----:B------:R-:W0:Y:S01]  /*2700*/  LDC R14, c[0x0][0x23c] ;  /* 0x00008f00ff0e7b82 */ /* 0x000e220000000800 */
[----:B------:R-:W-:Y:S01]  /*2710*/  LEA R120, P0, R9, UR6, 0x1 ;  /* 0x0000000609787c11 */ /* 0x000fe2000f8008ff */
[----:B------:R-:W-:Y:S01]  /*2720*/  UIADD3 UR6, UR12, 0x4000, URZ ;  /* 0x000040000c067890 */ /* 0x000fe2000fffe03f */
[----:B------:R-:W-:Y:S01]  /*2730*/  LEA.HI.X.SX32 R3, R7, R79, 0x1, P2 ;  /* 0x0000004f07037211 */ /* 0x000fe200010f0eff */
[----:B------:R-:W-:Y:S01]  /*2740*/  IMAD R42, R190, R43, RZ ;  /* 0x0000002bbe2a7224 */ /* 0x000fe200078e02ff */
[-C--:B------:R-:W-:Y:S01]  /*2750*/  LEA.HI.X.SX32 R5, R6, R79.reuse, 0x1, P3 ;  /* 0x0000004f06057211 */ /* 0x080fe200018f0eff */
[----:B------:R-:W-:Y:S01]  /*2760*/  USHF.R.U32.HI UR10, URZ, 0x4, UR6 ;  /* 0x000000043f0a7899 */ /* 0x000fe20008011606 */
[-C--:B------:R-:W-:Y:S01]  /*2770*/  LEA.HI.X.SX32 R6, R10, R79.reuse, 0x1, P4 ;  /* 0x0000004f0a067211 */ /* 0x080fe200020f0eff */
[----:B------:R-:W-:Y:S01]  /*2780*/  UIADD3 UR6, UP0, UR8, 0x80, URZ ;  /* 0x0000008008067890 */ /* 0x000fe2000ff1e03f */
[-C--:B------:R-:W-:Y:S01]  /*2790*/  LEA.HI.X.SX32 R4, R11, R79.reuse, 0x1, P5 ;  /* 0x0000004f0b047211 */ /* 0x080fe200028f0eff */
[----:B------:R-:W-:Y:S01]  /*27a0*/  USGXT.U32 UR10, UR10, 0xe ;  /* 0x0000000e0a0a789a */ /* 0x000fe20008000000 */
[----:B------:R-:W-:Y:S01]  /*27b0*/  LEA.HI.X.SX32 R7, R31, R79, 0x1, P6 ;  /* 0x0000004f1f077211 */ /* 0x000fe200030f0eff */
[-C--:B------:R-:W-:Y:S01]  /*27c0*/  IMAD R45, R191, R43.reuse, RZ ;  /* 0x0000002bbf2d7224 */ /* 0x080fe200078e02ff */
[-C--:B------:R-:W-:Y:S01]  /*27d0*/  LEA R112, P2, R15, R78.reuse, 0x1 ;  /* 0x0000004e0f707211 */ /* 0x080fe200078408ff */
        /* <DEDUP_REMOVED lines=10> */
[----:B------:R-:W-:Y:S01]  /*2880*/  IMAD R45, R197, R43, RZ ;  /* 0x0000002bc52d7224 */ /* 0x000fe200078e02ff */
[----:B------:R-:W-:Y:S01]  /*2890*/  LEA.HI.X.SX32 R113, R15, R79, 0x1, P2 ;  /* 0x0000004f0f717211 */ /* 0x000fe200010f0eff */
        /* <DEDUP_REMOVED lines=8> */
[-C--:B------:R-:W-:Y:S01]  /*2920*/  IMAD R42, R202, R43.reuse, RZ ;  /* 0x0000002bca2a7224 */ /* 0x080fe200078e02ff */
[-C--:B------:R-:W-:Y:S01]  /*2930*/  LEA R124, P2, R21, R78.reuse, 0x1 ;  /* 0x0000004e157c7211 */ /* 0x080fe200078408ff */
[----:B0-----:R-:W-:Y:S01]  /*2940*/  IMAD.SHL.U32 R14, R14, 0x80, RZ ;  /* 0x000000800e0e7824 */ /* 0x001fe200078e00ff */
        /* <DEDUP_REMOVED lines=9> */
[-C--:B------:R-:W-:Y:S01]  /*29e0*/  IMAD R175, R175, R43.reuse, RZ ;  /* 0x0000002bafaf7224 */ /* 0x080fe200078e02ff */
[----:B------:R-:W-:Y:S01]  /*29f0*/  LEA R96, P1, R26, R78, 0x1 ;  /* 0x0000004e1a607211 */ /* 0x000fe200078208ff */
[----:B------:R-:W-:Y:S01]  /*2a00*/  IMAD R173, R173, R43, RZ ;  /* 0x0000002badad7224 */ /* 0x000fe200078e02ff */
[----:B------:R-:W-:Y:S01]  /*2a10*/  LEA.HI.X.SX32 R121, R9, UR7, 0x1, P0 ;  /* 0x0000000709797c11 */ /* 0x000fe200080f0eff */
[----:B------:R-:W-:Y:S01]  /*2a20*/  UIADD3.X UR7, UR4, 0x40000040, URZ, UP0, !UPT ;  /* 0x4000004004077890 */ /* 0x000fe200087fe43f */
[-C--:B------:R-:W-:Y:S01]  /*2a30*/  LEA.HI.X.SX32 R125, R21, R79.reuse, 0x1, P2 ;  /* 0x0000004f157d7211 */ /* 0x080fe200010f0eff */
[----:B------:R-:W-:Y:S01]  /*2a40*/  UIADD3 UR9, UP0, UR10, 0x2, URZ ;  /* 0x000000020a097890 */ /* 0x000fe2000ff1e03f */
[----:B------:R-:W-:Y:S01]  /*2a50*/  LEA.HI.X.SX32 R99, R22, R79, 0x1, P3 ;  /* 0x0000004f16637211 */ /* 0x000fe200018f0eff */
[----:B------:R-:W-:Y:S01]  /*2a60*/  IMAD R45, R203, R43, RZ ;  /* 0x0000002bcb2d7224 */ /* 0x000fe200078e02ff */
[-C--:B------:R-:W-:Y:S01]  /*2a70*/  LEA.HI.X.SX32 R82, R24, R79.reuse, 0x1, P4 ;  /* 0x0000004f18527211 */ /* 0x080fe200020f0eff */
[----:B------:R-:W-:Y:S01]  /*2a80*/  UIADD3.X UR11, UR5, 0x40000040, URZ, UP0, !UPT ;  /* 0x40000040050b7890 */ /* 0x000fe200087fe43f */
[----:B------:R-:W-:Y:S01]  /*2a90*/  LEA.HI.X.SX32 R100, R23, R79, 0x1, P5 ;  /* 0x0000004f17647211 */ /* 0x000fe200028f0eff */
[----:B------:R-:W-:Y:S01]  /*2aa0*/  IMAD R44, R204, R43, RZ ;  /* 0x0000002bcc2c7224 */ /* 0x000fe200078e02ff */
[----:B------:R-:W-:-:S02]  /*2ab0*/  LEA.HI.X.SX32 R101, R25, R79, 0x1, P6 ;  /* 0x0000004f19657211 */ /* 0x000fc400030f0eff */
[----:B------:R-:W-:Y:S02]  /*2ac0*/  CS2R R24, SRZ ;  /* 0x0000000000187805 */ /* 0x000fe4000001ff00 */
        /* <DEDUP_REMOVED lines=14> */
[----:B------:R-:W-:-:S02]  /*2bb0*/  LEA.HI.X.SX32 R81, R27, R79, 0x1, P2 ;  /* 0x0000004f1b517211 */ /* 0x000fc400010f0eff */
[----:B------:R-:W-:Y:S02]  /*2bc0*/  CS2R R26, SRZ ;  /* 0x00000000001a7805 */ /* 0x000fe4000001ff00 */
[----:B------:R-:W-:Y:S01]  /*2bd0*/  LEA.HI.X.SX32 R130, R28, R79, 0x1, P3 ;  /* 0x0000004f1c827211 */ /* 0x000fe200018f0eff */
[----:B------:R-:W-:Y:S01]  /*2be0*/  IMAD R246, R212, R43, RZ ;  /* 0x0000002bd4f67224 */ /* 0x000fe200078e02ff */
[-C--:B------:R-:W-:Y:S02]  /*2bf0*/  LEA.HI.X.SX32 R118, R29, R79.reuse, 0x1, P4 ;  /* 0x0000004f1d767211 */ /* 0x080fe400020f0eff */
[----:B------:R-:W-:Y:S02]  /*2c00*/  CS2R R28, SRZ ;  /* 0x00000000001c7805 */ /* 0x000fe4000001ff00 */
[----:B------:R-:W-:Y:S02]  /*2c10*/  LEA.HI.X.SX32 R85, R30, R79, 0x1, P5 ;  /* 0x0000004f1e557211 */ /* 0x000fe400028f0eff */
[----:B------:R-:W-:-:S02]  /*2c20*/  CS2R R30, SRZ ;  /* 0x00000000001e7805 */ /* 0x000fc4000001ff00 */
[----:B------:R-:W-:Y:S01]  /*2c30*/  LEA.HI.X.SX32 R84, R32, R79, 0x1, P6 ;  /* 0x0000004f20547211 */ /* 0x000fe200030f0eff */
[-C--:B------:R-:W-:Y:S01]  /*2c40*/  IMAD R245, R213, R43.reuse, RZ ;  /* 0x0000002bd5f57224 */ /* 0x080fe200078e02ff */
[-C--:B------:R-:W-:Y:S01]  /*2c50*/  LEA R123, P2, R34, R78.reuse, 0x1 ;  /* 0x0000004e227b7211 */ /* 0x080fe200078408ff */
[-C--:B------:R-:W-:Y:S01]  /*2c60*/  IMAD R244, R214, R43.reuse, RZ ;  /* 0x0000002bd6f47224 */ /* 0x080fe200078e02ff */
[-C--:B------:R-:W-:Y:S01]  /*2c70*/  LEA R92, P3, R35, R78.reuse, 0x1 ;  /* 0x0000004e235c7211 */ /* 0x080fe200078608ff */
[----:B------:R-:W-:Y:S01]  /*2c80*/  UMOV UR4, UR6 ;  /* 0x0000000600047c82 */ /* 0x000fe20008000000 */
[-C--:B------:R-:W-:Y:S01]  /*2c90*/  LEA R94, P4, R36, R78.reuse, 0x1 ;  /* 0x0000004e245e7211 */ /* 0x080fe200078808ff */
[----:B------:R-:W-:Y:S01]  /*2ca0*/  UMOV UR5, UR7 ;  /* 0x0000000700057c82 */ /* 0x000fe20008000000 */
[-C--:B------:R-:W-:Y:S01]  /*2cb0*/  LEA R97, P5, R37, R78.reuse, 0x1 ;  /* 0x0000004e25617211 */ /* 0x080fe200078a08ff */
[-C--:B------:R-:W-:Y:S01]  /*2cc0*/  IMAD R243, R215, R43.reuse, RZ ;  /* 0x0000002bd7f37224 */ /* 0x080fe200078e02ff */
[----:B------:R-:W-:Y:S01]  /*2cd0*/  LEA R80, P6, R38, R78, 0x1 ;  /* 0x0000004e26507211 */ /* 0x000fe200078c08ff */
[----:B------:R-:W-:Y:S01]  /*2ce0*/  IMAD R242, R216, R43, RZ ;  /* 0x0000002bd8f27224 */ /* 0x000fe200078e02ff */
[----:B------:R-:W-:-:S02]  /*2cf0*/  LEA.HI.X.SX32 R134, R33, R79, 0x1, P1 ;  /* 0x0000004f21867211 */ /* 0x000fc400008f0eff */
[----:B------:R-:W-:Y:S02]  /*2d00*/  CS2R R32, SRZ ;  /* 0x0000000000207805 */ /* 0x000fe4000001ff00 */
[C---:B------:R-:W-:Y:S01]  /*2d10*/  LOP3.LUT R15, R0.reuse, 0x72, RZ, 0xfc, !PT ;  /* 0x00000072000f7812 */ /* 0x040fe200078efcff */
[-C--:B------:R-:W-:Y:S01]  /*2d20*/  IMAD R241, R217, R43.reuse, RZ ;  /* 0x0000002bd9f17224 */ /* 0x080fe200078e02ff */
[----:B------:R-:W-:Y:S01]  /*2d30*/  LOP3.LUT R16, R0, 0x70, RZ, 0xfc, !PT ;  /* 0x0000007000107812 */ /* 0x000fe200078efcff */
[-C--:B------:R-:W-:Y:S01]  /*2d40*/  IMAD R240, R218, R43.reuse, RZ ;  /* 0x0000002bdaf07224 */ /* 0x080fe200078e02ff */
        /* <DEDUP_REMOVED lines=24> */
[----:B------:R-:W-:Y:S01]  /*2ed0*/  LEA R78, P1, R77, R78, 0x1 ;  /* 0x0000004e4d4e7211 */ /* 0x000fe200078208ff */
[----:B------:R-:W-:Y:S01]  /*2ee0*/  IMAD R9, R9, R43, RZ ;  /* 0x0000002b09097224 */ /* 0x000fe200078e02ff */
[----:B------:R-:W-:Y:S01]  /*2ef0*/  LEA.HI.X.SX32 R122, R34, R79, 0x1, P2 ;  /* 0x0000004f227a7211 */ /* 0x000fe200010f0eff */
        /* <DEDUP_REMOVED lines=11> */
[----:B------:R-:W-:Y:S01]  /*2fb0*/  SHF.R.S32.HI R12, RZ, 0x7, R12 ;  /* 0x00000007ff0c7819 */ /* 0x000fe2000001140c */
[-C--:B------:R-:W-:Y:S01]  /*2fc0*/  IMAD R237, R221, R43.reuse, RZ ;  /* 0x0000002bdded7224 */ /* 0x080fe200078e02ff */
[----:B------:R-:W-:Y:S01]  /*2fd0*/  UMOV UR6, UR9 ;  /* 0x0000000900067c82 */ /* 0x000fe20008000000 */
[-C--:B------:R-:W-:Y:S01]  /*2fe0*/  IMAD R236, R222, R43.reuse, RZ ;  /* 0x0000002bdeec7224 */ /* 0x080fe200078e02ff */
[----:B------:R-:W-:Y:S01]  /*2ff0*/  UMOV UR7, UR11 ;  /* 0x0000000b00077c82 */ /* 0x000fe20008000000 */
[-C--:B------:R-:W-:Y:S01]  /*3000*/  IMAD R235, R223, R43.reuse, RZ ;  /* 0x0000002bdfeb7224 */ /* 0x080fe200078e02ff */
[----:B------:R-:W-:Y:S01]  /*3010*/  UIADD3.64 UR36, UR4, 0x80, URZ ;  /* 0x0000008004247897 */ /* 0x000fe2000fffe03f */
        /* <DEDUP_REMOVED lines=8> */
[----:B------:R-:W-:Y:S01]  /*30a0*/  IMAD R230, R228, R43, RZ ;  /* 0x0000002be4e67224 */ /* 0x000fe200078e02ff */
[----:B------:R-:W-:-:S02]  /*30b0*/  UIADD3.64 UR16, UR4, 0x300, URZ ;  /* 0x0000030004107897 */ /* 0x000fc4000fffe03f */
[----:B------:R-:W-:Y:S02]  /*30c0*/  UIADD3.64 UR38, UR6, 0x2, URZ ;  /* 0x0000000206267897 */ /* 0x000fe4000fffe03f */
[----:B------:R-:W-:Y:S02]  /*30d0*/  UIADD3.64 UR34, UR6, 0x4, URZ ;  /* 0x0000000406227897 */ /* 0x000fe4000fffe03f */
[----:B------:R-:W-:Y:S02]  /*30e0*/  UIADD3.64 UR30, UR6, 0xfe, URZ ;  /* 0x000000fe061e7897 */ /* 0x000fe4000fffe03f */
[----:B------:R-:W-:Y:S02]  /*30f0*/  UIADD3.64 UR26, UR6, 0x100, URZ ;  /* 0x00000100061a7897 */ /* 0x000fe4000fffe03f */
[----:B------:R-:W-:Y:S02]  /*3100*/  UIADD3.64 UR22, UR6, 0x102, URZ ;  /* 0x0000010206167897 */ /* 0x000fe4000fffe03f */
[----:B------:R-:W-:-:S12]  /*3110*/  UIADD3.64 UR18, UR6, 0x104, URZ ;  /* 0x0000010406127897 */ /* 0x000fd8000fffe03f */
.L_x_1:
[----:B------:R-:W0:Y:S01]  /*3120*/  LDC R43, c[0x0][0x238] ;  /* 0x00008e00ff2b7b82 */ /* 0x000e220000000800 */
[----:B------:R-:W-:Y:S01]  /*3130*/  ISETP.GE.AND P2, PT, R228, UR13, PT ;  /* 0x0000000de4007c0c */ /* 0x000fe2000bf46270 */
[----:B------:R-:W-:Y:S01]  /*3140*/  IMAD.WIDE R44, R230, 0x2, R120 ;  /* 0x00000002e62c7825 */ /* 0x000fe200078e0278 */
[----:B------:R-:W-:Y:S02]  /*3150*/  ISETP.GE.AND P4, PT, R226, UR13, PT ;  /* 0x0000000de2007c0c */ /* 0x000fe4000bf86270 */
[----:B------:R-:W-:Y:S01]  /*3160*/  PRMT R132, RZ, 0x7610, R132 ;  /* 0x00007610ff847816 */ /* 0x000fe20000000084 */
[--C-:B------:R-:W-:Y:S01]  /*3170*/  IMAD.WIDE R50, R232, 0x2, R120.reuse ;  /* 0x00000002e8327825 */ /* 0x100fe200078e0278 */
[C---:B------:R-:W-:Y:S01]  /*3180*/  ISETP.GE.AND P0, PT, R0.reuse, UR13, PT ;  /* 0x0000000d00007c0c */ /* 0x040fe2000bf06270 */
[----:B------:R-:W1:Y:S01]  /*3190*/  LDC R62, c[0x0][0x238] ;  /* 0x00008e00ff3e7b82 */ /* 0x000e620000000800 */
[----:B------:R-:W-:Y:S01]  /*31a0*/  ISETP.GE.AND P3, PT, R227, UR13, PT ;  /* 0x0000000de3007c0c */ /* 0x000fe2000bf66270 */
[----:B------:R-:W-:Y:S01]  /*31b0*/  IMAD.WIDE R46, R231, 0x2, R120 ;  /* 0x00000002e72e7825 */ /* 0x000fe200078e0278 */
[----:B------:R-:W-:-:S02]  /*31c0*/  LOP3.LUT R42, R0, 0x58, RZ, 0xfc, !PT ;  /* 0x00000058002a7812 */ /* 0x000fc400078efcff */
[----:B------:R-:W-:Y:S01]  /*31d0*/  PRMT R60, RZ, 0x7610, R60 ;  /* 0x00007610ff3c7816 */ /* 0x000fe2000000003c */
[----:B------:R-:W2:Y:S01]  /*31e0*/  @!P2 LDG.E.U16 R132, desc[UR14][R44.64] ;  /* 0x0000000e2c84a981 */ /* 0x000ea2000c1e1500 */
[----:B------:R-:W-:Y:S01]  /*31f0*/  ISETP.GE.AND P5, PT, R225, UR13, PT ;  /* 0x0000000de1007c0c */ /* 0x000fe2000bfa6270 */
[----:B------:R-:W-:Y:S01]  /*3200*/  IMAD.WIDE R52, R233, 0x2, R120 ;  /* 0x00000002e9347825 */ /* 0x000fe200078e0278 */
[----:B------:R-:W-:Y:S01]  /*3210*/  ISETP.GE.AND P2, PT, R224, UR13, PT ;  /* 0x0000000de0007c0c */ /* 0x000fe2000bf46270 */
[----:B------:R-:W3:Y:S01]  /*3220*/  LDC R105, c[0x0][0x238] ;  /* 0x00008e00ff697b82 */ /* 0x000ee20000000800 */
[----:B------:R-:W-:Y:S01]  /*3230*/  ISETP.GE.AND P1, PT, R42, UR13, PT ;  /* 0x0000000d2a007c0c */ /* 0x000fe2000bf26270 */
[----:B------:R-:W4:Y:S01]  /*3240*/  @!P4 LDG.E.U16 R60, desc[UR14][R50.64] ;  /* 0x0000000e323cc981 */ /* 0x000f22000c1e1500 */
[----:B------:R-:W-:Y:S02]  /*3250*/  PRMT R141, RZ, 0x7610, R141 ;  /* 0x00007610ff8d7816 */ /* 0x000fe4000000008d */
[----:B------:R-:W-:Y:S01]  /*3260*/  PRMT R61, RZ, 0x7610, R61 ;  /* 0x00007610ff3d7816 */ /* 0x000fe2000000003d */
[----:B0-----:R-:W-:Y:S01]  /*3270*/  IMAD R43, R0, R43, RZ ;  /* 0x0000002b002b7224 */ /* 0x001fe200078e02ff */
[----:B------:R-:W-:Y:S01]  /*3280*/  PRMT R140, RZ, 0x7610, R140 ;  /* 0x00007610ff8c7816 */ /* 0x000fe2000000008c */
[----:B------:R-:W0:Y:S02]  /*3290*/  LDC R63, c[0x0][0x238] ;  /* 0x00008e00ff3f7b82 */ /* 0x000e240000000800 */
[----:B------:R-:W-:Y:S01]  /*32a0*/  IMAD.WIDE R42, R43, 0x2, R120 ;  /* 0x000000022b2a7825 */ /* 0x000fe200078e0278 */
[----:B------:R-:W-:Y:S01]  /*32b0*/  ISETP.GE.AND P4, PT, R221, UR13, PT ;  /* 0x0000000ddd007c0c */ /* 0x000fe2000bf86270 */
[----:B------:R-:W5:Y:S01]  /*32c0*/  @!P3 LDG.E.U16 R61, desc[UR14][R46.64] ;  /* 0x0000000e2e3db981 */ /* 0x000f62000c1e1500 */
[----:B------:R-:W-:-:S02]  /*32d0*/  PRMT R147, RZ, 0x7610, R147 ;  /* 0x00007610ff937816 */ /* 0x000fc40000000093 */
[----:B------:R-:W-:Y:S01]  /*32e0*/  ISETP.GE.AND P3, PT, R223, UR13, PT ;  /* 0x0000000ddf007c0c */ /* 0x000fe2000bf66270 */
[----:B------:R1:W2:Y:S01]  /*32f0*/  @!P0 LDG.E.U16 R141, desc[UR14][R42.64] ;  /* 0x0000000e2a8d8981 */ /* 0x0002a2000c1e1500 */
[----:B------:R-:W-:Y:S01]  /*3300*/  PRMT R157, RZ, 0x7610, R157 ;  /* 0x00007610ff9d7816 */ /* 0x000fe2000000009d */
[----:B------:R-:W0:Y:S01]  /*3310*/  LDC R114, c[0x0][0x238] ;  /* 0x00008e00ff727b82 */ /* 0x000e220000000800 */
[----:B------:R-:W-:Y:S01]  /*3320*/  ISETP.GE.AND P6, PT, R222, UR13, PT ;  /* 0x0000000dde007c0c */ /* 0x000fe2000bfc6270 */
[----:B------:R-:W4:Y:S01]  /*3330*/  @!P5 LDG.E.U16 R140, desc[UR14][R52.64] ;  /* 0x0000000e348cd981 */ /* 0x000f22000c1e1500 */
[----:B-1----:R-:W-:Y:S01]  /*3340*/  IMAD.WIDE R42, R234, 0x2, R120 ;  /* 0x00000002ea2a7825 */ /* 0x002fe200078e0278 */
[----:B------:R-:W-:-:S04]  /*3350*/  ISETP.GE.AND P5, PT, R220, UR13, PT ;  /* 0x0000000ddc007c0c */ /* 0x000fc8000bfa6270 */
[----:B------:R-:W1:Y:S01]  /*3360*/  LDC R115, c[0x0][0x238] ;  /* 0x00008e00ff737b82 */ /* 0x000e620000000800 */
[----:B------:R-:W-:Y:S01]  /*3370*/  PRMT R70, RZ, 0x7610, R70 ;  /* 0x00007610ff467816 */ /* 0x000fe20000000046 */
[----:B------:R3:W5:Y:S01]  /*3380*/  @!P2 LDG.E.U16 R147, desc[UR14][R42.64] ;  /* 0x0000000e2a93a981 */ /* 0x000762000c1e1500 */
[----:B------:R-:W-:Y:S01]  /*3390*/  IMAD.WIDE R44, R235, 0x2, R120 ;  /* 0x00000002eb2c7825 */ /* 0x000fe200078e0278 */
[----:B------:R-:W-:Y:S02]  /*33a0*/  PRMT R59, RZ, 0x7610, R59 ;  /* 0x00007610ff3b7816 */ /* 0x000fe4000000003b */
[----:B------:R-:W-:Y:S01]  /*33b0*/  PRMT R146, RZ, 0x7610, R146 ;  /* 0x00007610ff927816 */ /* 0x000fe20000000092 */
[----:B------:R-:W-:Y:S01]  /*33c0*/  IMAD.WIDE R46, R236, 0x2, R120 ;  /* 0x00000002ec2e7825 */ /* 0x000fe200078e0278 */
[----:B------:R3:W5:Y:S01]  /*33d0*/  @!P3 LDG.E.U16 R70, desc[UR14][R44.64] ;  /* 0x0000000e2c46b981 */ /* 0x000762000c1e1500 */
[----:B------:R-:W-:Y:S01]  /*33e0*/  PRMT R145, RZ, 0x7610, R145 ;  /* 0x00007610ff917816 */ /* 0x000fe20000000091 */
[----:B------:R-:W1:Y:S01]  /*33f0*/  LDC R129, c[0x0][0x238] ;  /* 0x00008e00ff817b82 */ /* 0x000e620000000800 */
[----:B---3--:R-:W-:Y:S01]  /*3400*/  IMAD.WIDE R42, R237, 0x2, R120 ;  /* 0x00000002ed2a7825 */ /* 0x008fe200078e0278 */
[----:B------:R-:W-:Y:S01]  /*3410*/  ISETP.GE.AND P2, PT, R219, UR13, PT ;  /* 0x0000000ddb007c0c */ /* 0x000fe2000bf46270 */
[----:B------:R3:W5:Y:S01]  /*3420*/  @!P6 LDG.E.U16 R59, desc[UR14][R46.64] ;  /* 0x0000000e2e3be981 */ /* 0x000762000c1e1500 */
[----:B------:R-:W-:-:S03]  /*3430*/  ISETP.GE.AND P3, PT, R218, UR13, PT ;  /* 0x0000000dda007c0c */ /* 0x000fc6000bf66270 */
[----:B------:R3:W5:Y:S01]  /*3440*/  @!P4 LDG.E.U16 R157, desc[UR14][R42.64] ;  /* 0x0000000e2a9dc981 */ /* 0x000762000c1e1500 */
[----:B------:R-:W-:Y:S01]  /*3450*/  ISETP.GE.AND P4, PT, R217, UR13, PT ;  /* 0x0000000dd9007c0c */ /* 0x000fe2000bf86270 */
[----:B------:R-:W-:Y:S01]  /*3460*/  IMAD.WIDE R44, R238, 0x2, R120 ;  /* 0x00000002ee2c7825 */ /* 0x000fe200078e0278 */
[----:B------:R-:W-:Y:S01]  /*3470*/  ISETP.GE.AND P6, PT, R216, UR13, PT ;  /* 0x0000000dd8007c0c */ /* 0x000fe2000bfc6270 */
[----:B------:R-:W1:Y:S01]  /*3480*/  LDC R128, c[0x0][0x238] ;  /* 0x00008e00ff807b82 */ /* 0x000e620000000800 */
[----:B------:R-:W-:Y:S01]  /*3490*/  PRMT R69, RZ, 0x7610, R69 ;  /* 0x00007610ff457816 */ /* 0x000fe20000000045 */
[----:B---3--:R-:W-:Y:S01]  /*34a0*/  IMAD.WIDE R46, R241, 0x2, R120 ;  /* 0x00000002f12e7825 */ /* 0x008fe200078e0278 */
[----:B------:R3:W5:Y:S01]  /*34b0*/  @!P5 LDG.E.U16 R146, desc[UR14][R44.64] ;  /* 0x0000000e2c92d981 */ /* 0x000762000c1e1500 */
[----:B------:R-:W-:Y:S02]  /*34c0*/  ISETP.GE.AND P5, PT, R215, UR13, PT ;  /* 0x0000000dd7007c0c */ /* 0x000fe4000bfa6270 */
[----:B------:R-:W-:Y:S01]  /*34d0*/  PRMT R58, RZ, 0x7610, R58 ;  /* 0x00007610ff3a7816 */ /* 0x000fe2000000003a */
[----:B------:R-:W-:Y:S01]  /*34e0*/  IMAD.WIDE R42, R239, 0x2, R120 ;  /* 0x00000002ef2a7825 */ /* 0x000fe200078e0278 */
[----:B------:R-:W-:-:S02]  /*34f0*/  PRMT R91, RZ, 0x7610, R91 ;  /* 0x00007610ff5b7816 */ /* 0x000fc4000000005b */
[----:B------:R-:W5:Y:S01]  /*3500*/  @!P4 LDG.E.U16 R145, desc[UR14][R46.64] ;  /* 0x0000000e2e91c981 */ /* 0x000f62000c1e1500 */
[----:B---3--:R-:W-:Y:S01]  /*3510*/  IMAD.WIDE R44, R240, 0x2, R120 ;  /* 0x00000002f02c7825 */ /* 0x008fe200078e0278 */
[----:B------:R-:W-:Y:S02]  /*3520*/  ISETP.GE.AND P4, PT, R212, UR13, PT ;  /* 0x0000000dd4007c0c */ /* 0x000fe4000bf86270 */
[----:B------:R3:W5:Y:S01]  /*3530*/  @!P2 LDG.E.U16 R69, desc[UR14][R42.64] ;  /* 0x0000000e2a45a981 */ /* 0x000762000c1e1500 */
[----:B------:R-:W-:-:S03]  /*3540*/  PRMT R68, RZ, 0x7610, R68 ;  /* 0x00007610ff447816 */ /* 0x000fc60000000044 */
[----:B------:R0:W5:Y:S01]  /*3550*/  @!P3 LDG.E.U16 R58, desc[UR14][R44.64] ;  /* 0x0000000e2c3ab981 */ /* 0x000162000c1e1500 */
[----:B------:R-:W-:Y:S01]  /*3560*/  PRMT R79, RZ, 0x7610, R79 ;  /* 0x00007610ff4f7816 */ /* 0x000fe2000000004f */
[----:B---3--:R-:W-:-:S04]  /*3570*/  IMAD.WIDE R42, R242, 0x2, R120 ;  /* 0x00000002f22a7825 */ /* 0x008fc800078e0278 */
[--C-:B0-----:R-:W-:Y:S01]  /*3580*/  IMAD.WIDE R44, R243, 0x2, R120.reuse ;  /* 0x00000002f32c7825 */ /* 0x101fe200078e0278 */
[----:B------:R0:W3:Y:S04]  /*3590*/  @!P6 LDG.E.U16 R91, desc[UR14][R42.64] ;  /* 0x0000000e2a5be981 */ /* 0x0000e8000c1e1500 */
[----:B------:R1:W3:Y:S01]  /*35a0*/  @!P5 LDG.E.U16 R68, desc[UR14][R44.64] ;  /* 0x0000000e2c44d981 */ /* 0x0002e2000c1e1500 */
[----:B------:R-:W-:Y:S01]  /*35b0*/  ISETP.GE.AND P5, PT, R211, UR13, PT ;  /* 0x0000000dd3007c0c */ /* 0x000fe2000bfa6270 */
[----:B0-----:R-:W-:Y:S01]  /*35c0*/  IMAD.WIDE R42, R246, 0x2, R120 ;  /* 0x00000002f62a7825 */ /* 0x001fe200078e0278 */
[----:B------:R-:W-:-:S04]  /*35d0*/  PRMT R67, RZ, 0x7610, R67 ;  /* 0x00007610ff437816 */ /* 0x000fc80000000043 */
[----:B------:R-:W3:Y:S01]  /*35e0*/  @!P4 LDG.E.U16 R79, desc[UR14][R42.64] ;  /* 0x0000000e2a4fc981 */ /* 0x000ee2000c1e1500 */
[----:B------:R-:W-:Y:S01]  /*35f0*/  ISETP.GE.AND P4, PT, R208, UR13, PT ;  /* 0x0000000dd0007c0c */ /* 0x000fe2000bf86270 */
[----:B-1----:R-:W-:Y:S01]  /*3600*/  IMAD.WIDE R44, R247, 0x2, R120 ;  /* 0x00000002f72c7825 */ /* 0x002fe200078e0278 */
[----:B------:R-:W-:Y:S02]  /*3610*/  LOP3.LUT R49, R0, 0x5a, RZ, 0xfc, !PT ;  /* 0x0000005a00317812 */ /* 0x000fe400078efcff */
[----:B------:R-:W-:Y:S02]  /*3620*/  ISETP.GE.AND P3, PT, R214, UR13, PT ;  /* 0x0000000dd6007c0c */ /* 0x000fe4000bf66270 */
[----:B------:R-:W-:Y:S01]  /*3630*/  ISETP.GE.AND P0, PT, R49, UR13, PT ;  /* 0x0000000d31007c0c */ /* 0x000fe2000bf06270 */
[----:B------:R0:W3:Y:S01]  /*3640*/  @!P5 LDG.E.U16 R67, desc[UR14][R44.64] ;  /* 0x0000000e2c43d981 */ /* 0x0000e2000c1e1500 */
[----:B------:R-:W-:Y:S01]  /*3650*/  PRMT R49, RZ, 0x7610, R49 ;  /* 0x00007610ff317816 */ /* 0x000fe20000000031 */
[----:B------:R-:W-:Y:S01]  /*3660*/  IMAD R62, R205, R62, RZ ;  /* 0x0000003ecd3e7224 */ /* 0x000fe200078e02ff */
[----:B------:R-:W-:Y:S01]  /*3670*/  PRMT R57, RZ, 0x7610, R57 ;  /* 0x00007610ff397816 */ /* 0x000fe20000000039 */
[----:B------:R-:W-:Y:S01]  /*3680*/  IMAD.WIDE R46, R244, 0x2, R120 ;  /* 0x00000002f42e7825 */ /* 0x000fe200078e0278 */
[----:B------:R-:W-:-:S03]  /*3690*/  ISETP.GE.AND P2, PT, R213, UR13, PT ;  /* 0x0000000dd5007c0c */ /* 0x000fc6000bf46270 */
[----:B0-----:R-:W-:Y:S02]  /*36a0*/  IMAD.WIDE R44, R250, 0x2, R120 ;  /* 0x00000002fa2c7825 */ /* 0x001fe400078e0278 */
[----:B------:R0:W3:Y:S01]  /*36b0*/  @!P3 LDG.E.U16 R57, desc[UR14][R46.64] ;  /* 0x0000000e2e39b981 */ /* 0x0000e2000c1e1500 */
[----:B------:R-:W-:-:S03]  /*36c0*/  ISETP.GE.AND P3, PT, R210, UR13, PT ;  /* 0x0000000dd2007c0c */ /* 0x000fc6000bf66270 */
[----:B------:R1:W3:Y:S01]  /*36d0*/  @!P4 LDG.E.U16 R49, desc[UR14][R44.64] ;  /* 0x0000000e2c31c981 */ /* 0x0002e2000c1e1500 */
[----:B------:R-:W-:Y:S01]  /*36e0*/  PRMT R144, RZ, 0x7610, R144 ;  /* 0x00007610ff907816 */ /* 0x000fe20000000090 */
[----:B0-----:R-:W-:-:S04]  /*36f0*/  IMAD.WIDE R46, R245, 0x2, R120 ;  /* 0x00000002f52e7825 */ /* 0x001fc800078e0278 */
[----:B-1----:R-:W-:Y:S01]  /*3700*/  IMAD.WIDE R44, R62, 0x2, R120 ;  /* 0x000000023e2c7825 */ /* 0x002fe200078e0278 */
[----:B------:R0:W3:Y:S01]  /*3710*/  @!P2 LDG.E.U16 R144, desc[UR14][R46.64] ;  /* 0x0000000e2e90a981 */ /* 0x0000e2000c1e1500 */
[----:B------:R-:W1:Y:S01]  /*3720*/  LDC R62, c[0x0][0x238] ;  /* 0x00008e00ff3e7b82 */ /* 0x000e620000000800 */
[----:B------:R-:W-:Y:S01]  /*3730*/  PRMT R56, RZ, 0x7610, R56 ;  /* 0x00007610ff387816 */ /* 0x000fe20000000038 */
[----:B0-----:R-:W-:-:S05]  /*3740*/  IMAD.WIDE R46, R248, 0x2, R120 ;  /* 0x00000002f82e7825 */ /* 0x001fca00078e0278 */
[----:B------:R0:W3:Y:S01]  /*3750*/  @!P3 LDG.E.U16 R56, desc[UR14][R46.64] ;  /* 0x0000000e2e38b981 */ /* 0x0000e2000c1e1500 */
[----:B------:R-:W-:Y:S02]  /*3760*/  ISETP.GE.AND P3, PT, R207, UR13, PT ;  /* 0x0000000dcf007c0c */ /* 0x000fe4000bf66270 */
[----:B------:R-:W-:Y:S01]  /*3770*/  PRMT R66, RZ, 0x7610, R66 ;  /* 0x00007610ff427816 */ /* 0x000fe20000000042 */
[----:B0-----:R-:W-:-:S04]  /*3780*/  IMAD.WIDE R46, R251, 0x2, R120 ;  /* 0x00000002fb2e7825 */ /* 0x001fc800078e0278 */
[----:B-1----:R-:W-:-:S06]  /*3790*/  IMAD R62, R204, R62, RZ ;  /* 0x0000003ecc3e7224 */ /* 0x002fcc00078e02ff */
[----:B------:R0:W3:Y:S01]  /*37a0*/  @!P3 LDG.E.U16 R66, desc[UR14][R46.64] ;  /* 0x0000000e2e42b981 */ /* 0x0000e2000c1e1500 */
[----:B------:R-:W-:Y:S01]  /*37b0*/  ISETP.GE.AND P2, PT, R209, UR13, PT ;  /* 0x0000000dd1007c0c */ /* 0x000fe2000bf46270 */
[----:B0-----:R-:W-:Y:S02]  /*37c0*/  IMAD.WIDE R46, R62, 0x2, R120 ;  /* 0x000000023e2e7825 */ /* 0x001fe400078e0278 */
[----:B------:R-:W0:Y:S01]  /*37d0*/  LDC R62, c[0x0][0x238] ;  /* 0x00008e00ff3e7b82 */ /* 0x000e220000000800 */
[----:B------:R-:W-:Y:S01]  /*37e0*/  PRMT R137, RZ, 0x7610, R137 ;  /* 0x00007610ff897816 */ /* 0x000fe20000000089 */
[----:B------:R-:W-:-:S08]  /*37f0*/  IMAD.WIDE R42, R249, 0x2, R120 ;  /* 0x00000002f92a7825 */ /* 0x000fd000078e0278 */
[----:B------:R1:W3:Y:S01]  /*3800*/  @!P2 LDG.E.U16 R137, desc[UR14][R42.64] ;  /* 0x0000000e2a89a981 */ /* 0x0002e2000c1e1500 */
[----:B------:R-:W-:Y:S02]  /*3810*/  ISETP.GE.AND P2, PT, R205, UR13, PT ;  /* 0x0000000dcd007c0c */ /* 0x000fe4000bf46270 */
[----:B------:R-:W-:Y:S01]  /*3820*/  PRMT R149, RZ, 0x7610, R149 ;  /* 0x00007610ff957816 */ /* 0x000fe20000000095 */
[----:B------:R-:W-:Y:S01]  /*3830*/  IMAD R105, R197, R105, RZ ;  /* 0x00000069c5697224 */ /* 0x000fe200078e02ff */
[----:B------:R-:W-:Y:S02]  /*3840*/  ISETP.GE.AND P4, PT, R204, UR13, PT ;  /* 0x0000000dcc007c0c */ /* 0x000fe4000bf86270 */
[----:B------:R-:W-:Y:S02]  /*3850*/  ISETP.GE.AND P5, PT, R206, UR13, PT ;  /* 0x0000000dce007c0c */ /* 0x000fe4000bfa6270 */
[----:B------:R-:W-:Y:S01]  /*3860*/  ISETP.GE.AND P3, PT, R201, UR13, PT ;  /* 0x0000000dc9007c0c */ /* 0x000fe2000bf66270 */
[----:B------:R-:W-:Y:S01]  /*3870*/  IMAD.WIDE R50, R252, 0x2, R120 ;  /* 0x00000002fc327825 */ /* 0x000fe200078e0278 */
[----:B------:R-:W-:Y:S01]  /*3880*/  PRMT R55, RZ, 0x7610, R55 ;  /* 0x00007610ff377816 */ /* 0x000fe20000000037 */
[----:B-1----:R-:W1:Y:S02]  /*3890*/  LDC R43, c[0x0][0x238] ;  /* 0x00008e00ff2b7b82 */ /* 0x002e640000000800 */
[----:B------:R0:W3:Y:S02]  /*38a0*/  @!P2 LDG.E.U16 R149, desc[UR14][R44.64] ;  /* 0x0000000e2c95a981 */ /* 0x0000e4000c1e1500 */
[----:B0-----:R-:W-:-:S02]  /*38b0*/  IMAD R62, R202, R62, RZ ;  /* 0x0000003eca3e7224 */ /* 0x001fc400078e02ff */
[----:B------:R-:W-:Y:S01]  /*38c0*/  IMAD.WIDE R106, R105, 0x2, R120 ;  /* 0x00000002696a7825 */ /* 0x000fe200078e0278 */
[----:B------:R-:W-:Y:S01]  /*38d0*/  PRMT R42, RZ, 0x7610, R42 ;  /* 0x00007610ff2a7816 */ /* 0x000fe2000000002a */
[----:B------:R-:W0:Y:S01]  /*38e0*/  LDC R105, c[0x0][0x238] ;  /* 0x00008e00ff697b82 */ /* 0x000e220000000800 */
[----:B------:R-:W-:Y:S01]  /*38f0*/  PRMT R143, RZ, 0x7610, R143 ;  /* 0x00007610ff8f7816 */ /* 0x000fe2000000008f */
[----:B------:R-:W-:Y:S01]  /*3900*/  IMAD R63, R203, R63, RZ ;  /* 0x0000003fcb3f7224 */ /* 0x000fe200078e02ff */
[----:B------:R1:W3:Y:S01]  /*3910*/  @!P5 LDG.E.U16 R55, desc[UR14][R50.64] ;  /* 0x0000000e3237d981 */ /* 0x0002e2000c1e1500 */
[----:B------:R-:W-:-:S03]  /*3920*/  IMAD.WIDE R44, R62, 0x2, R120 ;  /* 0x000000023e2c7825 */ /* 0x000fc600078e0278 */
[----:B------:R0:W3:Y:S01]  /*3930*/  @!P4 LDG.E.U16 R42, desc[UR14][R46.64] ;  /* 0x0000000e2e2ac981 */ /* 0x0000e2000c1e1500 */
[----:B------:R-:W0:Y:S01]  /*3940*/  LDC R62, c[0x0][0x238] ;  /* 0x00008e00ff3e7b82 */ /* 0x000e220000000800 */
[----:B-1----:R-:W-:-:S07]  /*3950*/  IMAD.WIDE R50, R63, 0x2, R120 ;  /* 0x000000023f327825 */ /* 0x002fce00078e0278 */
[----:B------:R-:W1:Y:S01]  /*3960*/  LDC R63, c[0x0][0x238] ;  /* 0x00008e00ff3f7b82 */ /* 0x000e620000000800 */
[----:B0-----:R-:W-:-:S04]  /*3970*/  IMAD R62, R201, R62, RZ ;  /* 0x0000003ec93e7224 */ /* 0x001fc800078e02ff */
[----:B------:R-:W-:-:S03]  /*3980*/  IMAD.WIDE R46, R62, 0x2, R120 ;  /* 0x000000023e2e7825 */ /* 0x000fc600078e0278 */
[----:B------:R-:W0:Y:S02]  /*3990*/  LDC R62, c[0x0][0x238] ;  /* 0x00008e00ff3e7b82 */ /* 0x000e240000000800 */
[----:B------:R-:W3:Y:S01]  /*39a0*/  @!P3 LDG.E.U16 R143, desc[UR14][R46.64] ;  /* 0x0000000e2e8fb981 */ /* 0x000ee2000c1e1500 */
[----:B------:R-:W-:Y:S02]  /*39b0*/  ISETP.GE.AND P3, PT, R197, UR13, PT ;  /* 0x0000000dc5007c0c */ /* 0x000fe4000bf66270 */
[----:B------:R-:W-:Y:S01]  /*39c0*/  PRMT R148, RZ, 0x7610, R148 ;  /* 0x00007610ff947816 */ /* 0x000fe20000000094 */
[----:B------:R-:W-:Y:S01]  /*39d0*/  IMAD R105, R194, R105, RZ ;  /* 0x00000069c2697224 */ /* 0x000fe200078e02ff */
[----:B------:R-:W-:Y:S02]  /*39e0*/  ISETP.GE.AND P5, PT, R203, UR13, PT ;  /* 0x0000000dcb007c0c */ /* 0x000fe4000bfa6270 */
[----:B------:R-:W-:Y:S02]  /*39f0*/  ISETP.GE.AND P4, PT, R199, UR13, PT ;  /* 0x0000000dc7007c0c */ /* 0x000fe4000bf86270 */
[----:B------:R-:W-:-:S05]  /*3a00*/  PRMT R65, RZ, 0x7610, R65 ;  /* 0x00007610ff417816 */ /* 0x000fca0000000041 */
[----:B------:R2:W3:Y:S01]  /*3a10*/  @!P3 LDG.E.U16 R148, desc[UR14][R106.64] ;  /* 0x0000000e6a94b981 */ /* 0x0004e2000c1e1500 */
[----:B-1----:R-:W-:Y:S01]  /*3a20*/  IMAD R63, R199, R63, RZ ;  /* 0x0000003fc73f7224 */ /* 0x002fe200078e02ff */
[----:B------:R-:W-:Y:S02]  /*3a30*/  PRMT R64, RZ, 0x7610, R64 ;  /* 0x00007610ff407816 */ /* 0x000fe40000000040 */
[----:B------:R1:W3:Y:S01]  /*3a40*/  @!P5 LDG.E.U16 R65, desc[UR14][R50.64] ;  /* 0x0000000e3241d981 */ /* 0x0002e2000c1e1500 */
[--C-:B--2---:R-:W-:Y:S02]  /*3a50*/  IMAD.WIDE R106, R105, 0x2, R120.reuse ;  /* 0x00000002696a7825 */ /* 0x104fe400078e0278 */
[----:B------:R-:W2:Y:S02]  /*3a60*/  LDC R105, c[0x0][0x238] ;  /* 0x00008e00ff697b82 */ /* 0x000ea40000000800 */
[----:B0-----:R-:W-:Y:S02]  /*3a70*/  IMAD R62, R200, R62, RZ ;  /* 0x0000003ec83e7224 */ /* 0x001fe400078e02ff */
[----:B-1----:R-:W-:-:S04]  /*3a80*/  IMAD.WIDE R50, R63, 0x2, R120 ;  /* 0x000000023f327825 */ /* 0x002fc800078e0278 */
[----:B------:R-:W-:Y:S01]  /*3a90*/  IMAD.WIDE R46, R62, 0x2, R120 ;  /* 0x000000023e2e7825 */ /* 0x000fe200078e0278 */
[----:B------:R0:W3:Y:S01]  /*3aa0*/  @!P4 LDG.E.U16 R64, desc[UR14][R50.64] ;  /* 0x0000000e3240c981 */ /* 0x0000e2000c1e1500 */
[----:B------:R-:W1:Y:S01]  /*3ab0*/  LDC R62, c[0x0][0x238] ;  /* 0x00008e00ff3e7b82 */ /* 0x000e620000000800 */
[----:B------:R-:W-:Y:S01]  /*3ac0*/  ISETP.GE.AND P4, PT, R194, UR13, PT ;  /* 0x0000000dc2007c0c */ /* 0x000fe2000bf86270 */
[----:B------:R-:W-:Y:S01]  /*3ad0*/  IMAD R114, R195, R114, RZ ;  /* 0x00000072c3727224 */ /* 0x000fe200078e02ff */
[----:B------:R-:W-:-:S03]  /*3ae0*/  PRMT R52, RZ, 0x7610, R52 ;  /* 0x00007610ff347816 */ /* 0x000fc60000000034 */
[----:B0-----:R-:W-:Y:S02]  /*3af0*/  IMAD.WIDE R50, R114, 0x2, R120 ;  /* 0x0000000272327825 */ /* 0x001fe400078e0278 */
[----:B------:R-:W0:Y:S02]  /*3b00*/  LDC R114, c[0x0][0x238] ;  /* 0x00008e00ff727b82 */ /* 0x000e240000000800 */
[----:B--2---:R-:W-:-:S04]  /*3b10*/  IMAD R105, R192, R105, RZ ;  /* 0x00000069c0697224 */ /* 0x004fc800078e02ff */
[----:B------:R2:W3:Y:S01]  /*3b20*/  @!P4 LDG.E.U16 R52, desc[UR14][R106.64] ;  /* 0x0000000e6a34c981 */ /* 0x0004e2000c1e1500 */
[----:B------:R-:W-:Y:S02]  /*3b30*/  ISETP.GE.AND P5, PT, R198, UR13, PT ;  /* 0x0000000dc6007c0c */ /* 0x000fe4000bfa6270 */
[----:B------:R-:W-:Y:S01]  /*3b40*/  ISETP.GE.AND P6, PT, R202, UR13, PT ;  /* 0x0000000dca007c0c */ /* 0x000fe2000bfc6270 */
[----:B--2---:R-:W-:Y:S02]  /*3b50*/  IMAD.WIDE R106, R105, 0x2, R120 ;  /* 0x00000002696a7825 */ /* 0x004fe400078e0278 */
[----:B------:R-:W2:Y:S02]  /*3b60*/  LDC R105, c[0x0][0x238] ;  /* 0x00008e00ff697b82 */ /* 0x000ea40000000800 */
[----:B-1----:R-:W-:Y:S01]  /*3b70*/  IMAD R62, R198, R62, RZ ;  /* 0x0000003ec63e7224 */ /* 0x002fe200078e02ff */
[----:B------:R-:W-:Y:S02]  /*3b80*/  PRMT R53, RZ, 0x7610, R53 ;  /* 0x00007610ff357816 */ /* 0x000fe40000000035 */
[----:B------:R-:W-:Y:S01]  /*3b90*/  ISETP.GE.AND P3, PT, R195, UR13, PT ;  /* 0x0000000dc3007c0c */ /* 0x000fe2000bf66270 */
[----:B------:R-:W-:Y:S01]  /*3ba0*/  IMAD.WIDE R62, R62, 0x2, R120 ;  /* 0x000000023e3e7825 */ /* 0x000fe200078e0278 */
[----:B------:R-:W-:-:S02]  /*3bb0*/  PRMT R54, RZ, 0x7610, R54 ;  /* 0x00007610ff367816 */ /* 0x000fc40000000036 */
[----:B------:R-:W-:Y:S02]  /*3bc0*/  ISETP.GE.AND P2, PT, R200, UR13, PT ;  /* 0x0000000dc8007c0c */ /* 0x000fe4000bf46270 */
[----:B------:R1:W3:Y:S01]  /*3bd0*/  @!P5 LDG.E.U16 R53, desc[UR14][R62.64] ;  /* 0x0000000e3e35d981 */ /* 0x0002e2000c1e1500 */
[----:B0-----:R-:W-:-:S03]  /*3be0*/  IMAD R114, R193, R114, RZ ;  /* 0x00000072c1727224 */ /* 0x001fc600078e02ff */
[----:B------:R0:W3:Y:S01]  /*3bf0*/  @!P6 LDG.E.U16 R54, desc[UR14][R44.64] ;  /* 0x0000000e2c36e981 */ /* 0x0000e2000c1e1500 */
[----:B-1----:R-:W-:Y:S02]  /*3c00*/  PRMT R63, RZ, 0x7610, R63 ;  /* 0x00007610ff3f7816 */ /* 0x002fe4000000003f */
[----:B0-----:R-:W-:-:S04]  /*3c10*/  PRMT R44, RZ, 0x7610, R44 ;  /* 0x00007610ff2c7816 */ /* 0x001fc8000000002c */
[----:B------:R0:W3:Y:S01]  /*3c20*/  @!P3 LDG.E.U16 R63, desc[UR14][R50.64] ;  /* 0x0000000e323fb981 */ /* 0x0000e2000c1e1500 */
[----:B------:R-:W-:Y:S01]  /*3c30*/  ISETP.GE.AND P5, PT, R193, UR13, PT ;  /* 0x0000000dc1007c0c */ /* 0x000fe2000bfa6270 */
[----:B--2---:R-:W-:Y:S02]  /*3c40*/  IMAD R105, R189, R105, RZ ;  /* 0x00000069bd697224 */ /* 0x004fe400078e02ff */
[----:B------:R1:W2:Y:S01]  /*3c50*/  @!P2 LDG.E.U16 R44, desc[UR14][R46.64] ;  /* 0x0000000e2e2ca981 */ /* 0x0002a2000c1e1500 */
[----:B------:R-:W-:Y:S01]  /*3c60*/  ISETP.GE.AND P2, PT, R196, UR13, PT ;  /* 0x0000000dc4007c0c */ /* 0x000fe2000bf46270 */
[----:B0-----:R-:W-:Y:S02]  /*3c70*/  IMAD.WIDE R50, R114, 0x2, R120 ;  /* 0x0000000272327825 */ /* 0x001fe400078e0278 */
[----:B------:R-:W0:Y:S02]  /*3c80*/  LDC R114, c[0x0][0x238] ;  /* 0x00008e00ff727b82 */ /* 0x000e240000000800 */
[----:B------:R-:W-:Y:S01]  /*3c90*/  IMAD R43, R196, R43, RZ ;  /* 0x0000002bc42b7224 */ /* 0x000fe200078e02ff */
[----:B------:R-:W-:Y:S01]  /*3ca0*/  PRMT R45, RZ, 0x7610, R45 ;  /* 0x00007610ff2d7816 */ /* 0x000fe2000000002d */
[----:B------:R-:W-:Y:S01]  /*3cb0*/  IMAD.WIDE R126, R105, 0x2, R120 ;  /* 0x00000002697e7825 */ /* 0x000fe200078e0278 */
[----:B------:R-:W-:-:S02]  /*3cc0*/  ISETP.GE.AND P6, PT, R192, UR13, PT ;  /* 0x0000000dc0007c0c */ /* 0x000fc4000bfc6270 */
[----:B------:R-:W-:Y:S01]  /*3cd0*/  PRMT R156, RZ, 0x7610, R156 ;  /* 0x00007610ff9c7816 */ /* 0x000fe2000000009c */
[----:B------:R-:W4:Y:S01]  /*3ce0*/  LDC R105, c[0x0][0x238] ;  /* 0x00008e00ff697b82 */ /* 0x000f220000000800 */
[----:B-1----:R-:W-:Y:S01]  /*3cf0*/  IMAD.WIDE R46, R43, 0x2, R120 ;  /* 0x000000022b2e7825 */ /* 0x002fe200078e0278 */
[----:B------:R-:W-:-:S03]  /*3d00*/  ISETP.GE.AND P3, PT, R191, UR13, PT ;  /* 0x0000000dbf007c0c */ /* 0x000fc6000bf66270 */
[----:B------:R-:W2:Y:S01]  /*3d10*/  @!P5 LDG.E.U16 R156, desc[UR14][R50.64] ;  /* 0x0000000e329cd981 */ /* 0x000ea2000c1e1500 */
[----:B------:R-:W-:-:S03]  /*3d20*/  ISETP.GE.AND P5, PT, R189, UR13, PT ;  /* 0x0000000dbd007c0c */ /* 0x000fc6000bfa6270 */
[----:B------:R1:W2:Y:S01]  /*3d30*/  @!P2 LDG.E.U16 R45, desc[UR14][R46.64] ;  /* 0x0000000e2e2da981 */ /* 0x0002a2000c1e1500 */
[----:B------:R-:W-:Y:S01]  /*3d40*/  IMAD R115, R191, R115, RZ ;  /* 0x00000073bf737224 */ /* 0x000fe200078e02ff */
[C---:B------:R-:W-:Y:S02]  /*3d50*/  ISETP.GE.AND P4, PT, R190.reuse, UR13, PT ;  /* 0x0000000dbe007c0c */ /* 0x040fe4000bf86270 */
[----:B------:R-:W-:Y:S02]  /*3d60*/  PRMT R62, RZ, 0x7610, R62 ;  /* 0x00007610ff3e7816 */ /* 0x000fe4000000003e */
[----:B-1----:R-:W-:Y:S01]  /*3d70*/  PRMT R46, RZ, 0x7610, R46 ;  /* 0x00007610ff2e7816 */ /* 0x002fe2000000002e */
[----:B0-----:R-:W-:Y:S01]  /*3d80*/  IMAD R114, R190, R114, RZ ;  /* 0x00000072be727224 */ /* 0x001fe200078e02ff */
[----:B------:R-:W-:-:S04]  /*3d90*/  PRMT R155, RZ, 0x7610, R155 ;  /* 0x00007610ff9b7816 */ /* 0x000fc8000000009b */
[----:B------:R0:W2:Y:S01]  /*3da0*/  @!P6 LDG.E.U16 R46, desc[UR14][R106.64] ;  /* 0x0000000e6a2ee981 */ /* 0x0000a2000c1e1500 */
[----:B------:R-:W-:Y:S02]  /*3db0*/  LOP3.LUT R43, R0, 0x5c, RZ, 0xfc, !PT ;  /* 0x0000005c002b7812 */ /* 0x000fe400078efcff */
[----:B------:R-:W-:Y:S01]  /*3dc0*/  PRMT R51, RZ, 0x7610, R51 ;  /* 0x00007610ff337816 */ /* 0x000fe20000000033 */
[----:B------:R-:W2:Y:S01]  /*3dd0*/  @!P5 LDG.E.U16 R155, desc[UR14][R126.64] ;  /* 0x0000000e7e9bd981 */ /* 0x000ea2000c1e1500 */
[----:B0-----:R-:W-:Y:S01]  /*3de0*/  IMAD.WIDE R106, R115, 0x2, R120 ;  /* 0x00000002736a7825 */ /* 0x001fe200078e0278 */
[----:B------:R-:W-:-:S03]  /*3df0*/  ISETP.GE.AND P5, PT, R186, UR13, PT ;  /* 0x0000000dba007c0c */ /* 0x000fc6000bfa6270 */
[----:B------:R-:W-:Y:S01]  /*3e00*/  IMAD.WIDE R114, R114, 0x2, R120 ;  /* 0x0000000272727825 */ /* 0x000fe200078e0278 */
[----:B------:R0:W2:Y:S01]  /*3e10*/  @!P3 LDG.E.U16 R62, desc[UR14][R106.64] ;  /* 0x0000000e6a3eb981 */ /* 0x0000a2000c1e1500 */
[C---:B------:R-:W-:Y:S02]  /*3e20*/  ISETP.GE.AND P3, PT, R188.reuse, UR13, PT ;  /* 0x0000000dbc007c0c */ /* 0x040fe4000bf66270 */
[----:B------:R-:W-:Y:S01]  /*3e30*/  ISETP.GE.AND P2, PT, R43, UR13, PT ;  /* 0x0000000d2b007c0c */ /* 0x000fe2000bf46270 */
[----:B----4-:R-:W-:Y:S01]  /*3e40*/  IMAD R105, R188, R105, RZ ;  /* 0x00000069bc697224 */ /* 0x010fe200078e02ff */
[----:B------:R-:W-:Y:S01]  /*3e50*/  LOP3.LUT R43, R0, 0x5e, RZ, 0xfc, !PT ;  /* 0x0000005e002b7812 */ /* 0x000fe200078efcff */
[----:B------:R1:W4:Y:S01]  /*3e60*/  @!P4 LDG.E.U16 R51, desc[UR14][R114.64] ;  /* 0x0000000e7233c981 */ /* 0x000322000c1e1500 */
[----:B------:R-:W-:Y:S01]  /*3e70*/  ISETP.GE.AND P4, PT, R184, UR13, PT ;  /* 0x0000000db8007c0c */ /* 0x000fe2000bf86270 */
[----:B------:R-:W-:Y:S01]  /*3e80*/  IMAD R129, R186, R129, RZ ;  /* 0x00000081ba817224 */ /* 0x000fe200078e02ff */
[----:B------:R-:W-:Y:S01]  /*3e90*/  PRMT R47, RZ, 0x7610, R47 ;  /* 0x00007610ff2f7816 */ /* 0x000fe2000000002f */
[----:B0-----:R-:W-:Y:S01]  /*3ea0*/  IMAD.WIDE R106, R105, 0x2, R120 ;  /* 0x00000002696a7825 */ /* 0x001fe200078e0278 */
[----:B------:R-:W-:-:S02]  /*3eb0*/  ISETP.GE.AND P6, PT, R43, UR13, PT ;  /* 0x0000000d2b007c0c */ /* 0x000fc4000bfc6270 */
[----:B------:R-:W-:Y:S01]  /*3ec0*/  PRMT R43, RZ, 0x7610, R43 ;  /* 0x00007610ff2b7816 */ /* 0x000fe2000000002b */
[----:B------:R-:W-:Y:S01]  /*3ed0*/  IMAD R128, R184, R128, RZ ;  /* 0x00000080b8807224 */ /* 0x000fe200078e02ff */
[----:B------:R-:W-:Y:S01]  /*3ee0*/  LOP3.LUT R105, R0, 0x60, RZ, 0xfc, !PT ;  /* 0x0000006000697812 */ /* 0x000fe200078efcff */
[----:B-1----:R-:W-:Y:S01]  /*3ef0*/  IMAD.WIDE R114, R129, 0x2, R120 ;  /* 0x0000000281727825 */ /* 0x002fe200078e0278 */
[----:B------:R-:W-:Y:S01]  /*3f00*/  PRMT R50, RZ, 0x7610, R50 ;  /* 0x00007610ff327816 */ /* 0x000fe20000000032 */
[----:B------:R0:W4:Y:S01]  /*3f10*/  @!P3 LDG.E.U16 R47, desc[UR14][R106.64] ;  /* 0x0000000e6a2fb981 */ /* 0x000122000c1e1500 */
[----:B------:R-:W-:Y:S01]  /*3f20*/  PRMT R133, RZ, 0x7610, R133 ;  /* 0x00007610ff857816 */ /* 0x000fe20000000085 */
[----:B------:R-:W-:Y:S01]  /*3f30*/  IMAD.WIDE R126, R128, 0x2, R120 ;  /* 0x00000002807e7825 */ /* 0x000fe200078e0278 */
[----:B------:R-:W-:Y:S01]  /*3f40*/  ISETP.GE.AND P3, PT, R105, UR13, PT ;  /* 0x0000000d69007c0c */ /* 0x000fe2000bf66270 */
[----:B------:R1:W4:Y:S01]  /*3f50*/  @!P5 LDG.E.U16 R43, desc[UR14][R114.64] ;  /* 0x0000000e722bd981 */ /* 0x000322000c1e1500 */
[----:B------:R-:W-:Y:S01]  /*3f60*/  PRMT R105, RZ, 0x7610, R105 ;  /* 0x00007610ff697816 */ /* 0x000fe20000000069 */
[----:B------:R-:W-:Y:S01]  /*3f70*/  IMAD.WIDE R128, R11, 0x2, R120 ;  /* 0x000000020b807825 */ /* 0x000fe200078e0278 */
[C---:B------:R-:W-:Y:S01]  /*3f80*/  LOP3.LUT R153, R0.reuse, 0x62, RZ, 0xfc, !PT ;  /* 0x0000006200997812 */ /* 0x040fe200078efcff */
[----:B------:R5:W4:Y:S01]  /*3f90*/  @!P4 LDG.E.U16 R50, desc[UR14][R126.64] ;  /* 0x0000000e7e32c981 */ /* 0x000b22000c1e1500 */
[----:B------:R-:W-:-:S02]  /*3fa0*/  LOP3.LUT R152, R0, 0x64, RZ, 0xfc, !PT ;  /* 0x0000006400987812 */ /* 0x000fc400078efcff */
[----:B0-----:R-:W-:Y:S01]  /*3fb0*/  PRMT R107, RZ, 0x7610, R107 ;  /* 0x00007610ff6b7816 */ /* 0x001fe2000000006b */
[----:B------:R0:W4:Y:S01]  /*3fc0*/  @!P1 LDG.E.U16 R133, desc[UR14][R128.64] ;  /* 0x0000000e80859981 */ /* 0x000122000c1e1500 */
[--C-:B-1----:R-:W-:Y:S01]  /*3fd0*/  IMAD.WIDE R114, R9, 0x2, R120.reuse ;  /* 0x0000000209727825 */ /* 0x102fe200078e0278 */
[----:B------:R-:W-:Y:S02]  /*3fe0*/  ISETP.GE.AND P4, PT, R153, UR13, PT ;  /* 0x0000000d99007c0c */ /* 0x000fe4000bf86270 */
[----:B------:R-:W-:Y:S01]  /*3ff0*/  ISETP.GE.AND P1, PT, R152, UR13, PT ;  /* 0x0000000d98007c0c */ /* 0x000fe2000bf26270 */
[----:B-----5:R-:W-:Y:S01]  /*4000*/  IMAD.WIDE R126, R10, 0x2, R120 ;  /* 0x000000020a7e7825 */ /* 0x020fe200078e0278 */
[----:B------:R1:W5:Y:S01]  /*4010*/  @!P0 LDG.E.U16 R105, desc[UR14][R114.64] ;  /* 0x0000000e72698981 */ /* 0x000362000c1e1500 */
[----:B------:R-:W-:Y:S02]  /*4020*/  PRMT R159, RZ, 0x7610, R159 ;  /* 0x00007610ff9f7816 */ /* 0x000fe4000000009f */
[C---:B------:R-:W-:Y:S01]  /*4030*/  LOP3.LUT R154, R0.reuse, 0x66, RZ, 0xfc, !PT ;  /* 0x00000066009a7812 */ /* 0x040fe200078efcff */
[----:B0-----:R-:W-:Y:S01]  /*4040*/  IMAD.WIDE R128, R41, 0x2, R120 ;  /* 0x0000000229807825 */ /* 0x001fe200078e0278 */
[----:B------:R-:W-:Y:S01]  /*4050*/  LOP3.LUT R153, R0, 0x68, RZ, 0xfc, !PT ;  /* 0x0000006800997812 */ /* 0x000fe200078efcff */
[----:B------:R0:W5:Y:S01]  /*4060*/  @!P2 LDG.E.U16 R107, desc[UR14][R126.64] ;  /* 0x0000000e7e6ba981 */ /* 0x000162000c1e1500 */
[----:B------:R-:W-:Y:S01]  /*4070*/  PRMT R106, RZ, 0x7610, R106 ;  /* 0x00007610ff6a7816 */ /* 0x000fe2000000006a */
[----:B-1----:R-:W-:Y:S01]  /*4080*/  IMAD.WIDE R114, R40, 0x2, R120 ;  /* 0x0000000228727825 */ /* 0x002fe200078e0278 */
[----:B------:R-:W-:-:S02]  /*4090*/  ISETP.GE.AND P0, PT, R154, UR13, PT ;  /* 0x0000000d9a007c0c */ /* 0x000fc4000bf06270 */
[----:B------:R-:W-:Y:S02]  /*40a0*/  ISETP.GE.AND P2, PT, R153, UR13, PT ;  /* 0x0000000d99007c0c */ /* 0x000fe4000bf46270 */
[----:B------:R1:W5:Y:S01]  /*40b0*/  @!P6 LDG.E.U16 R106, desc[UR14][R128.64] ;  /* 0x0000000e806ae981 */ /* 0x000362000c1e1500 */
[----:B------:R-:W-:Y:S01]  /*40c0*/  PRMT R152, RZ, 0x7610, R152 ;  /* 0x00007610ff987816 */ /* 0x000fe20000000098 */
[----:B0-----:R-:W-:Y:S01]  /*40d0*/  IMAD.WIDE R126, R23, 0x2, R120 ;  /* 0x00000002177e7825 */ /* 0x001fe200078e0278 */
[----:B------:R-:W-:Y:S01]  /*40e0*/  PRMT R153, RZ, 0x7610, R153 ;  /* 0x00007610ff997816 */ /* 0x000fe20000000099 */
[----:B------:R0:W2:Y:S01]  /*40f0*/  @!P3 LDG.E.U16 R159, desc[UR14][R114.64] ;  /* 0x0000000e729fb981 */ /* 0x0000a2000c1e1500 */
[----:B------:R-:W-:-:S03]  /*4100*/  PRMT R154, RZ, 0x7610, R154 ;  /* 0x00007610ff9a7816 */ /* 0x000fc6000000009a */
[----:B------:R0:W5:Y:S01]  /*4110*/  @!P4 LDG.E.U16 R152, desc[UR14][R126.64] ;  /* 0x0000000e7e98c981 */ /* 0x000162000c1e1500 */
[----:B-1----:R-:W-:Y:S01]  /*4120*/  LOP3.LUT R128, R0, 0x70, RZ, 0xfc, !PT ;  /* 0x0000007000807812 */ /* 0x002fe200078efcff */
[----:B0-----:R-:W-:Y:S01]  /*4130*/  IMAD.WIDE R114, R22, 0x2, R120 ;  /* 0x0000000216727825 */ /* 0x001fe200078e0278 */
[----:B------:R-:W-:-:S03]  /*4140*/  PRMT R163, RZ, 0x7610, R163 ;  /* 0x00007610ffa37816 */ /* 0x000fc600000000a3 */
[----:B------:R-:W-:Y:S01]  /*4150*/  IMAD.WIDE R126, R21, 0x2, R120 ;  /* 0x00000002157e7825 */ /* 0x000fe200078e0278 */
[----:B------:R0:W5:Y:S01]  /*4160*/  @!P1 LDG.E.U16 R153, desc[UR14][R114.64] ;  /* 0x0000000e72999981 */ /* 0x000162000c1e1500 */
[----:B------:R-:W-:Y:S02]  /*4170*/  ISETP.GE.AND P1, PT, R128, UR13, PT ;  /* 0x0000000d80007c0c */ /* 0x000fe4000bf26270 */
[----:B------:R-:W-:Y:S01]  /*4180*/  LOP3.LUT R128, R0, 0x78, RZ, 0xfc, !PT ;  /* 0x0000007800807812 */ /* 0x000fe200078efcff */
[----:B------:R-:W5:Y:S01]  /*4190*/  @!P0 LDG.E.U16 R154, desc[UR14][R126.64] ;  /* 0x0000000e7e9a8981 */ /* 0x000f62000c1e1500 */
[----:B------:R-:W-:Y:S01]  /*41a0*/  PRMT R164, RZ, 0x7610, R164 ;  /* 0x00007610ffa47816 */ /* 0x000fe200000000a4 */
[----:B0-----:R-:W-:Y:S01]  /*41b0*/  IMAD.WIDE R114, R20, 0x2, R120 ;  /* 0x0000000214727825 */ /* 0x001fe200078e0278 */
[----:B------:R-:W-:-:S04]  /*41c0*/  ISETP.GE.AND P0, PT, R128, UR13, PT ;  /* 0x0000000d80007c0c */ /* 0x000fc8000bf06270 */
[----:B------:R0:W5:Y:S01]  /*41d0*/  @!P2 LDG.E.U16 R163, desc[UR14][R114.64] ;  /* 0x0000000e72a3a981 */ /* 0x000162000c1e1500 */
[----:B------:R-:W-:Y:S01]  /*41e0*/  PRMT R165, RZ, 0x7610, R165 ;  /* 0x00007610ffa57816 */ /* 0x000fe200000000a5 */
[----:B0-----:R-:W-:-:S05]  /*41f0*/  IMAD.WIDE R114, R16, 0x2, R120 ;  /* 0x0000000210727825 */ /* 0x001fca00078e0278 */
[----:B------:R0:W5:Y:S02]  /*4200*/  @!P1 LDG.E.U16 R164, desc[UR14][R114.64] ;  /* 0x0000000e72a49981 */ /* 0x000164000c1e1500 */
[----:B0-----:R-:W-:-:S05]  /*4210*/  IMAD.WIDE R114, R176, 0x2, R120 ;  /* 0x00000002b0727825 */ /* 0x001fca00078e0278 */
[----:B------:R0:W5:Y:S01]  /*4220*/  @!P0 LDG.E.U16 R165, desc[UR14][R114.64] ;  /* 0x0000000e72a58981 */ /* 0x000162000c1e1500 */
[----:B------:R-:W-:-:S04]  /*4230*/  LOP3.LUT R126, R0, 0x6a, RZ, 0xfc, !PT ;  /* 0x0000006a007e7812 */ /* 0x000fc800078efcff */
[----:B------:R-:W-:Y:S02]  /*4240*/  ISETP.GE.AND P0, PT, R126, UR13, PT ;  /* 0x0000000d7e007c0c */ /* 0x000fe4000bf06270 */
[----:B------:R-:W-:Y:S02]  /*4250*/  LOP3.LUT R126, R0, 0x6c, RZ, 0xfc, !PT ;  /* 0x0000006c007e7812 */ /* 0x000fe400078efcff */
[----:B------:R-:W-:Y:S02]  /*4260*/  PRMT R158, RZ, 0x7610, R158 ;  /* 0x00007610ff9e7816 */ /* 0x000fe4000000009e */
[----:B------:R-:W-:Y:S01]  /*4270*/  ISETP.GE.AND P1, PT, R126, UR13, PT ;  /* 0x0000000d7e007c0c */ /* 0x000fe2000bf26270 */
[----:B0-----:R-:W-:Y:S01]  /*4280*/  IMAD.WIDE R114, R19, 0x2, R120 ;  /* 0x0000000213727825 */ /* 0x001fe200078e0278 */
[----:B------:R-:W-:-:S05]  /*4290*/  PRMT R160, RZ, 0x7610, R160 ;  /* 0x00007610ffa07816 */ /* 0x000fca00000000a0 */
[----:B------:R0:W5:Y:S02]  /*42a0*/  @!P0 LDG.E.U16 R158, desc[UR14][R114.64] ;  /* 0x0000000e729e8981 */ /* 0x000164000c1e1500 */
[----:B0-----:R-:W-:-:S05]  /*42b0*/  IMAD.WIDE R114, R18, 0x2, R120 ;  /* 0x0000000212727825 */ /* 0x001fca00078e0278 */
[----:B------:R0:W5:Y:S02]  /*42c0*/  @!P1 LDG.E.U16 R160, desc[UR14][R114.64] ;  /* 0x0000000e72a09981 */ /* 0x000164000c1e1500 */
[----:B0-----:R-:W-:-:S04]  /*42d0*/  LOP3.LUT R114, R0, 0x6e, RZ, 0xfc, !PT ;  /* 0x0000006e00727812 */ /* 0x001fc800078efcff */
[----:B------:R-:W-:Y:S02]  /*42e0*/  ISETP.GE.AND P0, PT, R114, UR13, PT ;  /* 0x0000000d72007c0c */ /* 0x000fe4000bf06270 */
[----:B------:R-:W-:Y:S02]  /*42f0*/  LOP3.LUT R114, R0, 0x72, RZ, 0xfc, !PT ;  /* 0x0000007200727812 */ /* 0x000fe400078efcff */
[----:B------:R-:W-:Y:S02]  /*4300*/  PRMT R161, RZ, 0x7610, R161 ;  /* 0x00007610ffa17816 */ /* 0x000fe400000000a1 */
[----:B------:R-:W-:Y:S01]  /*4310*/  ISETP.GE.AND P1, PT, R114, UR13, PT ;  /* 0x0000000d72007c0c */ /* 0x000fe2000bf26270 */
[----:B------:R-:W-:Y:S01]  /*4320*/  IMAD.WIDE R114, R17, 0x2, R120 ;  /* 0x0000000211727825 */ /* 0x000fe200078e0278 */
        /* <DEDUP_REMOVED lines=11> */
[----:B------:R0:W5:Y:S01]  /*43e0*/  @!P0 LDG.E.U16 R166, desc[UR14][R114.64] ;  /* 0x0000000e72a68981 */ /* 0x000162000c1e1500 */
[----:B------:R-:W1:Y:S01]  /*43f0*/  S2R R126, SR_TID.X ;  /* 0x00000000007e7919 */ /* 0x000e620000002100 */
        /* <DEDUP_REMOVED lines=8> */
[----:B------:R-:W-:Y:S01]  /*4480*/  PRMT R169, RZ, 0x7610, R169 ;  /* 0x00007610ffa97816 */ /* 0x000fe200000000a9 */
[----:B------:R-:W0:Y:S04]  /*4490*/  S2R R171, SR_TID.X ;  /* 0x0000000000ab7919 */ /* 0x000e280000002100 */
[----:B------:R3:W5:Y:S02]  /*44a0*/  @!P0 LDG.E.U16 R168, desc[UR14][R114.64] ;  /* 0x0000000e72a88981 */ /* 0x000764000c1e1500 */
[----:B---3--:R-:W-:-:S05]  /*44b0*/  IMAD.WIDE R114, R180, 0x2, R120 ;  /* 0x00000002b4727825 */ /* 0x008fca00078e0278 */
[----:B------:R3:W5:Y:S02]  /*44c0*/  @!P1 LDG.E.U16 R169, desc[UR14][R114.64] ;  /* 0x0000000e72a99981 */ /* 0x000764000c1e1500 */
[----:B---3--:R-:W-:-:S04]  /*44d0*/  LOP3.LUT R114, R0, 0x7e, RZ, 0xfc, !PT ;  /* 0x0000007e00727812 */ /* 0x008fc800078efcff */
[----:B------:R-:W-:Y:S02]  /*44e0*/  ISETP.GE.AND P0, PT, R114, UR13, PT ;  /* 0x0000000d72007c0c */ /* 0x000fe4000bf06270 */
[----:B-1----:R-:W-:Y:S02]  /*44f0*/  LOP3.LUT R114, R126, 0x7f, RZ, 0xc0, !PT ;  /* 0x0000007f7e727812 */ /* 0x002fe400078ec0ff */
[----:B------:R-:W-:Y:S02]  /*4500*/  PRMT R170, RZ, 0x7610, R170 ;  /* 0x00007610ffaa7816 */ /* 0x000fe400000000aa */
[----:B------:R-:W-:Y:S01]  /*4510*/  ISETP.GE.AND P1, PT, R114, UR13, PT ;  /* 0x0000000d72007c0c */ /* 0x000fe2000bf26270 */
[----:B------:R-:W-:-:S06]  /*4520*/  IMAD.WIDE R114, R182, 0x2, R120 ;  /* 0x00000002b6727825 */ /* 0x000fcc00078e0278 */
[----:B------:R1:W3:Y:S01]  /*4530*/  @!P0 LDG.E.U16 R170, desc[UR14][R114.64] ;  /* 0x0000000e72aa8981 */ /* 0x0002e2000c1e1500 */
[----:B0-----:R-:W-:Y:S02]  /*4540*/  LOP3.LUT R171, R171, 0x7f, RZ, 0xc0, !PT ;  /* 0x0000007fabab7812 */ /* 0x001fe400078ec0ff */
[----:B------:R-:W-:-:S03]  /*4550*/  PRMT R172, RZ, 0x7610, R172 ;  /* 0x00007610ffac7816 */ /* 0x000fc600000000ac */
[----:B------:R-:W-:Y:S02]  /*4560*/  IMAD R171, R171, UR40, RZ ;  /* 0x00000028abab7c24 */ /* 0x000fe4000f8e02ff */
[----:B-1----:R-:W-:Y:S02]  /*4570*/  IMAD.MOV.U32 R114, RZ, RZ, R139 ;  /* 0x000000ffff727224 */ /* 0x002fe400078e008b */
[----:B------:R-:W-:Y:S02]  /*4580*/  IMAD.MOV.U32 R115, RZ, RZ, R138 ;  /* 0x000000ffff737224 */ /* 0x000fe400078e008a */
[----:B------:R-:W-:Y:S02]  /*4590*/  IMAD.MOV.U32 R138, RZ, RZ, R110 ;  /* 0x000000ffff8a7224 */ /* 0x000fe400078e006e */
[----:B------:R-:W-:Y:S01]  /*45a0*/  IMAD.MOV.U32 R139, RZ, RZ, R111 ;  /* 0x000000ffff8b7224 */ /* 0x000fe200078e006f */
[----:B------:R-:W-:Y:S01]  /*45b0*/  PRMT R177, RZ, 0x7610, R177 ;  /* 0x00007610ffb17816 */ /* 0x000fe200000000b1 */
[C---:B------:R-:W-:Y:S01]  /*45c0*/  IMAD.WIDE R126, R171.reuse, 0x2, R114 ;  /* 0x00000002ab7e7825 */ /* 0x040fe200078e0272 */
[----:B------:R-:W-:Y:S03]  /*45d0*/  BAR.SYNC.DEFER_BLOCKING 0x0 ;  /* 0x0000000000007b1d */ /* 0x000fe60000010000 */
[----:B------:R-:W-:Y:S01]  /*45e0*/  IMAD.WIDE R110, R171, 0x2, R138 ;  /* 0x00000002ab6e7825 */ /* 0x000fe200078e028a */
[----:B------:R-:W-:-:S02]  /*45f0*/  PRMT R174, RZ, 0x7610, R174 ;  /* 0x00007610ffae7816 */ /* 0x000fc400000000ae */
[----:B------:R0:W3:Y:S04]  /*4600*/  @!P1 LDG.E.U16 R172, desc[UR14][R126.64] ;  /* 0x0000000e7eac9981 */ /* 0x0000e8000c1e1500 */
[----:B------:R1:W3:Y:S01]  /*4610*/  @!P1 LDG.E.U16 R177, desc[UR14][R110.64] ;  /* 0x0000000e6eb19981 */ /* 0x0002e2000c1e1500 */
[----:B0-----:R-:W-:-:S04]  /*4620*/  IMAD.WIDE R126, R171, 0x2, R112 ;  /* 0x00000002ab7e7825 */ /* 0x001fc800078e0270 */
[--C-:B-1----:R-:W-:Y:S01]  /*4630*/  IMAD.MOV.U32 R110, RZ, RZ, R150.reuse ;  /* 0x000000ffff6e7224 */ /* 0x102fe200078e0096 */
[----:B------:R0:W3:Y:S01]  /*4640*/  @!P1 LDG.E.U16 R174, desc[UR14][R126.64] ;  /* 0x0000000e7eae9981 */ /* 0x0000e2000c1e1500 */
[----:B------:R-:W-:Y:S01]  /*4650*/  IMAD.MOV.U32 R111, RZ, RZ, R151 ;  /* 0x000000ffff6f7224 */ /* 0x000fe200078e0097 */
[----:B------:R-:W-:Y:S01]  /*4660*/  PRMT R150, RZ, 0x7610, R150 ;  /* 0x00007610ff967816 */ /* 0x000fe20000000096 */
[----:B0-----:R-:W-:Y:S01]  /*4670*/  IMAD.WIDE R126, R171, 0x2, R110 ;  /* 0x00000002ab7e7825 */ /* 0x001fe200078e026e */
[----:B------:R-:W-:-:S04]  /*4680*/  LOP3.LUT R151, R229, 0x3f, RZ, 0xc0, !PT ;  /* 0x0000003fe5977812 */ /* 0x000fc800078ec0ff */
[----:B------:R0:W3:Y:S01]  /*4690*/  @!P1 LDG.E.U16 R150, desc[UR14][R126.64] ;  /* 0x0000000e7e969981 */ /* 0x0000e2000c1e1500 */
[----:B------:R-:W-:Y:S01]  /*46a0*/  IMAD.SHL.U32 R151, R151, 0x2, RZ ;  /* 0x0000000297977824 */ /* 0x000fe200078e00ff */
[----:B0-----:R-:W-:-:S04]  /*46b0*/  LOP3.LUT R126, R229, 0x40, RZ, 0xc0, !PT ;  /* 0x00000040e57e7812 */ /* 0x001fc800078ec0ff */
[----:B------:R-:W-:-:S04]  /*46c0*/  ISETP.NE.U32.AND P0, PT, R126, RZ, PT ;  /* 0x000000ff7e00720c */ /* 0x000fc80003f05070 */
[----:B------:R-:W-:Y:S02]  /*46d0*/  SEL R126, RZ, 0x90, !P0 ;  /* 0x00000090ff7e7807 */ /* 0x000fe40004000000 */
[----:B------:R-:W-:Y:S02]  /*46e0*/  PRMT R179, RZ, 0x7610, R179 ;  /* 0x00007610ffb37816 */ /* 0x000fe400000000b3 */
[----:B------:R-:W-:Y:S01]  /*46f0*/  LOP3.LUT R151, R126, R151, RZ, 0x3c, !PT ;  /* 0x000000977e977212 */ /* 0x000fe200078e3cff */
[----:B------:R-:W-:Y:S01]  /*4700*/  IMAD.WIDE R126, R171, 0x2, R116 ;  /* 0x00000002ab7e7825 */ /* 0x000fe200078e0274 */
[----:B------:R-:W-:-:S04]  /*4710*/  PRMT R181, RZ, 0x7610, R181 ;  /* 0x00007610ffb57816 */ /* 0x000fc800000000b5 */
[----:B------:R0:W3:Y:S04]  /*4720*/  @!P1 LDG.E.U16 R179, desc[UR14][R126.64] ;  /* 0x0000000e7eb39981 */ /* 0x0000e8000c1e1500 */
[----:B------:R1:W-:Y:S04]  /*4730*/  STS.U16 [R151+UR12], R141 ;  /* 0x0000008d97007988 */ /* 0x0003e8000800040c */
[----:B------:R4:W-:Y:S01]  /*4740*/  STS.U16 [R151+UR12+0x400], R140 ;  /* 0x0004008c97007988 */ /* 0x0009e2000800040c */
[----:B0-----:R-:W-:-:S04]  /*4750*/  IMAD.WIDE R126, R171, 0x2, R108 ;  /* 0x00000002ab7e7825 */ /* 0x001fc800078e026c */
[--C-:B-1----:R-:W-:Y:S01]  /*4760*/  IMAD.MOV.U32 R141, RZ, RZ, R104.reuse ;  /* 0x000000ffff8d7224 */ /* 0x102fe200078e0068 */
[----:B------:R0:W3:Y:S01]  /*4770*/  @!P1 LDG.E.U16 R181, desc[UR14][R126.64] ;  /* 0x0000000e7eb59981 */ /* 0x0000e2000c1e1500 */
[----:B----4-:R-:W-:Y:S01]  /*4780*/  IMAD.MOV.U32 R140, RZ, RZ, R103 ;  /* 0x000000ffff8c7224 */ /* 0x010fe200078e0067 */
[----:B------:R-:W-:Y:S02]  /*4790*/  PRMT R104, RZ, 0x7610, R104 ;  /* 0x00007610ff687816 */ /* 0x000fe40000000068 */
[----:B------:R1:W-:Y:S01]  /*47a0*/  STS.U16 [R151+UR12+0x800], R157 ;  /* 0x0008009d97007988 */ /* 0x0003e2000800040c */
[----:B0-----:R-:W-:-:S05]  /*47b0*/  IMAD.WIDE R126, R171, 0x2, R140 ;  /* 0x00000002ab7e7825 */ /* 0x001fca00078e028c */
[----:B------:R0:W4:Y:S01]  /*47c0*/  @!P1 LDG.E.U16 R104, desc[UR14][R126.64] ;  /* 0x0000000e7e689981 */ /* 0x000122000c1e1500 */
[----:B-1----:R-:W-:Y:S01]  /*47d0*/  PRMT R157, RZ, 0x7610, R157 ;  /* 0x00007610ff9d7816 */ /* 0x002fe2000000009d */
[----:B0-----:R-:W-:-:S05]  /*47e0*/  IMAD.WIDE R126, R171, 0x2, R124 ;  /* 0x00000002ab7e7825 */ /* 0x001fca00078e027c */
[----:B------:R0:W4:Y:S04]  /*47f0*/  @!P1 LDG.E.U16 R157, desc[UR14][R126.64] ;  /* 0x0000000e7e9d9981 */ /* 0x000128000c1e1500 */
[----:B------:R1:W-:Y:S01]  /*4800*/  STS.U16 [R151+UR12+0xc00], R145 ;  /* 0x000c009197007988 */ /* 0x0003e2000800040c */
[----:B0-----:R-:W-:Y:S02]  /*4810*/  IMAD.MOV.U32 R126, RZ, RZ, R102 ;  /* 0x000000ffff7e7224 */ /* 0x001fe400078e0066 */
[--C-:B------:R-:W-:Y:S01]  /*4820*/  IMAD.MOV.U32 R127, RZ, RZ, R99.reuse ;  /* 0x000000ffff7f7224 */ /* 0x100fe200078e0063 */
[----:B------:R-:W-:Y:S01]  /*4830*/  PRMT R99, RZ, 0x7610, R99 ;  /* 0x00007610ff637816 */ /* 0x000fe20000000063 */
[----:B------:R0:W-:Y:S01]  /*4840*/  STS.U16 [R151+UR12+0x1000], R144 ;  /* 0x0010009097007988 */ /* 0x0001e2000800040c */
[----:B------:R-:W-:-:S04]  /*4850*/  IMAD.WIDE R102, R171, 0x2, R126 ;  /* 0x00000002ab667825 */ /* 0x000fc800078e027e */
[----:B-1----:R-:W-:Y:S01]  /*4860*/  IMAD.MOV.U32 R145, RZ, RZ, R82 ;  /* 0x000000ffff917224 */ /* 0x002fe200078e0052 */
[----:B------:R1:W4:Y:S01]  /*4870*/  @!P1 LDG.E.U16 R99, desc[UR14][R102.64] ;  /* 0x0000000e66639981 */ /* 0x000322000c1e1500 */
[--C-:B0-----:R-:W-:Y:S01]  /*4880*/  IMAD.MOV.U32 R144, RZ, RZ, R95.reuse ;  /* 0x000000ffff907224 */ /* 0x101fe200078e005f */
[----:B------:R-:W-:Y:S02]  /*4890*/  PRMT R95, RZ, 0x7610, R95 ;  /* 0x00007610ff5f7816 */ /* 0x000fe4000000005f */
[----:B------:R0:W-:Y:S01]  /*48a0*/  STS.U16 [R151+UR12+0x1400], R137 ;  /* 0x0014008997007988 */ /* 0x0001e2000800040c */
[----:B-1----:R-:W-:-:S03]  /*48b0*/  IMAD.WIDE R102, R171, 0x2, R144 ;  /* 0x00000002ab667825 */ /* 0x002fc600078e0290 */
[----:B------:R1:W-:Y:S01]  /*48c0*/  STS.U16 [R151+UR12+0x1c00], R143 ;  /* 0x001c008f97007988 */ /* 0x0003e2000800040c */
[----:B0-----:R-:W-:-:S03]  /*48d0*/  IMAD.MOV.U32 R137, RZ, RZ, R100 ;  /* 0x000000ffff897224 */ /* 0x001fc600078e0064 */
[----:B------:R0:W4:Y:S01]  /*48e0*/  @!P1 LDG.E.U16 R95, desc[UR14][R102.64] ;  /* 0x0000000e665f9981 */ /* 0x000122000c1e1500 */
[----:B------:R-:W-:Y:S02]  /*48f0*/  IMAD.MOV.U32 R100, RZ, RZ, R142 ;  /* 0x000000ffff647224 */ /* 0x000fe400078e008e */
[--C-:B------:R-:W-:Y:S02]  /*4900*/  IMAD.MOV.U32 R142, RZ, RZ, R96.reuse ;  /* 0x000000ffff8e7224 */ /* 0x100fe400078e0060 */
[----:B-1----:R-:W-:Y:S01]  /*4910*/  IMAD.MOV.U32 R143, RZ, RZ, R83 ;  /* 0x000000ffff8f7224 */ /* 0x002fe200078e0053 */
[----:B------:R-:W-:Y:S02]  /*4920*/  PRMT R185, RZ, 0x7610, R185 ;  /* 0x00007610ffb97816 */ /* 0x000fe400000000b9 */
[----:B------:R-:W-:Y:S01]  /*4930*/  PRMT R96, RZ, 0x7610, R96 ;  /* 0x00007610ff607816 */ /* 0x000fe20000000060 */
[----:B------:R-:W-:Y:S01]  /*4940*/  IMAD.WIDE R82, R171, 0x2, R142 ;  /* 0x00000002ab527825 */ /* 0x000fe200078e028e */
[----:B------:R-:W-:Y:S01]  /*4950*/  LOP3.LUT R131, R131, R130, RZ, 0x3c, !PT ;  /* 0x0000008283837212 */ /* 0x000fe200078e3cff */
[----:B------:R1:W-:Y:S02]  /*4960*/  STS.U16 [R151+UR12+0x1800], R149 ;  /* 0x0018009597007988 */ /* 0x0003e4000800040c */
[----:B0-----:R-:W-:-:S02]  /*4970*/  IMAD.WIDE R102, R171, 0x2, R136 ;  /* 0x00000002ab667825 */ /* 0x001fc400078e0288 */
[----:B------:R0:W-:Y:S01]  /*4980*/  STS.U16 [R151+UR12+0x2000], R148 ;  /* 0x0020009497007988 */ /* 0x0001e2000800040c */
[----:B------:R-:W-:Y:S02]  /*4990*/  LOP3.LUT R130, R131, R130, RZ, 0x3c, !PT ;  /* 0x0000008283827212 */ /* 0x000fe400078e3cff */
[----:B------:R-:W-:Y:S01]  /*49a0*/  PRMT R187, RZ, 0x7610, R187 ;  /* 0x00007610ffbb7816 */ /* 0x000fe200000000bb */
[----:B------:R2:W4:Y:S01]  /*49b0*/  @!P1 LDG.E.U16 R185, desc[UR14][R102.64] ;  /* 0x0000000e66b99981 */ /* 0x000522000c1e1500 */
[----:B-1----:R-:W-:Y:S01]  /*49c0*/  IMAD.MOV.U32 R149, RZ, RZ, R81 ;  /* 0x000000ffff957224 */ /* 0x002fe200078e0051 */
[----:B------:R-:W-:Y:S02]  /*49d0*/  LOP3.LUT R119, R119, R118, RZ, 0x3c, !PT ;  /* 0x0000007677777212 */ /* 0x000fe400078e3cff */
[----:B------:R1:W4:Y:S01]  /*49e0*/  @!P1 LDG.E.U16 R96, desc[UR14][R82.64] ;  /* 0x0000000e52609981 */ /* 0x000322000c1e1500 */
[--C-:B0-----:R-:W-:Y:S01]  /*49f0*/  IMAD.MOV.U32 R148, RZ, RZ, R98.reuse ;  /* 0x000000ffff947224 */ /* 0x101fe200078e0062 */
[----:B------:R-:W-:Y:S01]  /*4a00*/  PRMT R98, RZ, 0x7610, R98 ;  /* 0x00007610ff627816 */ /* 0x000fe20000000062 */
[----:B--2---:R-:W-:Y:S01]  /*4a10*/  IMAD.WIDE R102, R171, 0x2, R100 ;  /* 0x00000002ab667825 */ /* 0x004fe200078e0264 */
[----:B------:R-:W-:-:S03]  /*4a20*/  LOP3.LUT R131, R131, R130, RZ, 0x3c, !PT ;  /* 0x0000008283837212 */ /* 0x000fc600078e3cff */
[----:B-1----:R-:W-:Y:S01]  /*4a30*/  IMAD.WIDE R82, R171, 0x2, R148 ;  /* 0x00000002ab527825 */ /* 0x002fe200078e0294 */
[C---:B------:R-:W-:Y:S01]  /*4a40*/  LOP3.LUT R118, R119.reuse, R118, RZ, 0x3c, !PT ;  /* 0x0000007677767212 */ /* 0x040fe200078e3cff */
[----:B------:R0:W2:Y:S04]  /*4a50*/  @!P1 LDG.E.U16 R187, desc[UR14][R102.64] ;  /* 0x0000000e66bb9981 */ /* 0x0000a8000c1e1500 */
[----:B------:R1:W2:Y:S01]  /*4a60*/  @!P1 LDG.E.U16 R98, desc[UR14][R82.64] ;  /* 0x0000000e52629981 */ /* 0x0002a2000c1e1500 */
[----:B------:R-:W-:Y:S02]  /*4a70*/  LOP3.LUT R119, R119, R118, RZ, 0x3c, !PT ;  /* 0x0000007677777212 */ /* 0x000fe400078e3cff */
[----:B0-----:R-:W-:Y:S01]  /*4a80*/  PRMT R102, RZ, 0x7610, R102 ;  /* 0x00007610ff667816 */ /* 0x001fe20000000066 */
[----:B-1----:R-:W-:Y:S01]  /*4a90*/  IMAD.WIDE R82, R171, 0x2, R130 ;  /* 0x00000002ab527825 */ /* 0x002fe200078e0282 */
[----:B------:R-:W-:-:S02]  /*4aa0*/  PRMT R103, RZ, 0x7610, R103 ;  /* 0x00007610ff677816 */ /* 0x000fc40000000067 */
[----:B------:R-:W-:Y:S02]  /*4ab0*/  MOV R128, R90 ;  /* 0x0000005a00807202 */ /* 0x000fe40000000f00 */
[----:B------:R0:W2:Y:S01]  /*4ac0*/  @!P1 LDG.E.U16 R102, desc[UR14][R82.64] ;  /* 0x0000000e52669981 */ /* 0x0000a2000c1e1500 */
[----:B------:R-:W-:Y:S01]  /*4ad0*/  IMAD.MOV.U32 R129, RZ, RZ, R85 ;  /* 0x000000ffff817224 */ /* 0x000fe200078e0055 */
[----:B------:R-:W-:Y:S02]  /*4ae0*/  PRMT R90, RZ, 0x7610, R90 ;  /* 0x00007610ff5a7816 */ /* 0x000fe4000000005a */
[----:B------:R-:W-:Y:S01]  /*4af0*/  LOP3.LUT R135, R135, R134, RZ, 0x3c, !PT ;  /* 0x0000008687877212 */ /* 0x000fe200078e3cff */
[----:B0-----:R-:W-:-:S03]  /*4b00*/  IMAD.WIDE R82, R171, 0x2, R118 ;  /* 0x00000002ab527825 */ /* 0x001fc600078e0276 */
[----:B------:R-:W-:Y:S02]  /*4b10*/  LOP3.LUT R134, R135, R134, RZ, 0x3c, !PT ;  /* 0x0000008687867212 */ /* 0x000fe400078e3cff */
[----:B------:R0:W2:Y:S01]  /*4b20*/  @!P1 LDG.E.U16 R103, desc[UR14][R82.64] ;  /* 0x0000000e52679981 */ /* 0x0000a2000c1e1500 */
[----:B------:R-:W-:Y:S02]  /*4b30*/  IMAD.MOV.U32 R85, RZ, RZ, R84 ;  /* 0x000000ffff557224 */ /* 0x000fe400078e0054 */
[--C-:B------:R-:W-:Y:S01]  /*4b40*/  IMAD.MOV.U32 R84, RZ, RZ, R93.reuse ;  /* 0x000000ffff547224 */ /* 0x100fe200078e005d */
[----:B------:R-:W-:Y:S01]  /*4b50*/  PRMT R93, RZ, 0x7610, R93 ;  /* 0x00007610ff5d7816 */ /* 0x000fe2000000005d */
[----:B0-----:R-:W-:Y:S01]  /*4b60*/  IMAD.WIDE R82, R171, 0x2, R128 ;  /* 0x00000002ab527825 */ /* 0x001fe200078e0280 */
[----:B------:R-:W-:Y:S01]  /*4b70*/  LOP3.LUT R123, R123, R122, RZ, 0x3c, !PT ;  /* 0x0000007a7b7b7212 */ /* 0x000fe200078e3cff */
[----:B------:R0:W-:Y:S01]  /*4b80*/  STS.U16 [R151+UR12+0x3000], R159 ;  /* 0x0030009f97007988 */ /* 0x0001e2000800040c */
[----:B------:R-:W-:-:S03]  /*4b90*/  LOP3.LUT R135, R135, R134, RZ, 0x3c, !PT ;  /* 0x0000008687877212 */ /* 0x000fc600078e3cff */
[----:B------:R1:W2:Y:S01]  /*4ba0*/  @!P1 LDG.E.U16 R90, desc[UR14][R82.64] ;  /* 0x0000000e525a9981 */ /* 0x0002a2000c1e1500 */
[----:B------:R-:W-:-:S03]  /*4bb0*/  LOP3.LUT R122, R123, R122, RZ, 0x3c, !PT ;  /* 0x0000007a7b7a7212 */ /* 0x000fc600078e3cff */
[----:B------:R1:W-:Y:S01]  /*4bc0*/  STS.U16 [R151+UR12+0x2800], R155 ;  /* 0x0028009b97007988 */ /* 0x0003e2000800040c */
[----:B0-----:R-:W-:Y:S01]  /*4bd0*/  LOP3.LUT R159, R151, 0x20, RZ, 0x3c, !PT ;  /* 0x00000020979f7812 */ /* 0x001fe200078e3cff */
[----:B-1----:R-:W-:Y:S02]  /*4be0*/  IMAD.WIDE R82, R171, 0x2, R84 ;  /* 0x00000002ab527825 */ /* 0x002fe400078e0254 */
[----:B------:R0:W-:Y:S01]  /*4bf0*/  STS.U16 [R151+UR12+0x2400], R156 ;  /* 0x0024009c97007988 */ /* 0x0001e2000800040c */
[----:B------:R-:W-:Y:S02]  /*4c00*/  LOP3.LUT R123, R123, R122, RZ, 0x3c, !PT ;  /* 0x0000007a7b7b7212 */ /* 0x000fe400078e3cff */
[----:B------:R-:W-:Y:S01]  /*4c10*/  PRMT R155, RZ, 0x7610, R155 ;  /* 0x00007610ff9b7816 */ /* 0x000fe2000000009b */
[----:B------:R1:W2:Y:S04]  /*4c20*/  @!P1 LDG.E.U16 R93, desc[UR14][R82.64] ;  /* 0x0000000e525d9981 */ /* 0x0002a8000c1e1500 */
[----:B------:R0:W-:Y:S04]  /*4c30*/  STS.U16 [R151+UR12+0x2c00], R133 ;  /* 0x002c008597007988 */ /* 0x0001e8000800040c */
[----:B-----5:R5:W-:Y:S01]  /*4c40*/  STS.U16 [R151+UR12+0x3400], R163 ;  /* 0x003400a397007988 */ /* 0x020be2000800040c */
[----:B-1----:R-:W-:-:S03]  /*4c50*/  IMAD.WIDE R82, R171, 0x2, R134 ;  /* 0x00000002ab527825 */ /* 0x002fc600078e0286 */
[----:B------:R1:W-:Y:S04]  /*4c60*/  STS.U16 [R151+UR12+0x3800], R164 ;  /* 0x003800a497007988 */ /* 0x0003e8000800040c */
[----:B------:R1:W-:Y:S01]  /*4c70*/  STS.U16 [R151+UR12+0x3c00], R165 ;  /* 0x003c00a597007988 */ /* 0x0003e2000800040c */
[----:B0-----:R-:W-:-:S03]  /*4c80*/  PRMT R156, RZ, 0x7610, R156 ;  /* 0x00007610ff9c7816 */ /* 0x001fc6000000009c */
[----:B------:R0:W-:Y:S01]  /*4c90*/  STS.U16 [R159+UR12+0x500], R147 ;  /* 0x000500939f007988 */ /* 0x0001e2000800040c */
[----:B------:R-:W-:-:S03]  /*4ca0*/  IMAD.MOV.U32 R133, RZ, RZ, R87 ;  /* 0x000000ffff857224 */ /* 0x000fc600078e0057 */
[----:B------:R0:W2:Y:S01]  /*4cb0*/  @!P1 LDG.E.U16 R155, desc[UR14][R82.64] ;  /* 0x0000000e529b9981 */ /* 0x0000a2000c1e1500 */
[----:B-----5:R-:W-:Y:S01]  /*4cc0*/  PRMT R163, RZ, 0x7610, R163 ;  /* 0x00007610ffa37816 */ /* 0x020fe200000000a3 */
[----:B------:R-:W-:Y:S01]  /*4cd0*/  UMOV UR9, 0x40000040 ;  /* 0x4000004000097882 */ /* 0x000fe20000000000 */
[----:B-1----:R-:W-:Y:S01]  /*4ce0*/  PRMT R164, RZ, 0x7610, R164 ;  /* 0x00007610ffa47816 */ /* 0x002fe200000000a4 */
[----:B------:R-:W-:Y:S01]  /*4cf0*/  UMOV UR11, 0x40000040 ;  /* 0x40000040000b7882 */ /* 0x000fe20000000000 */
[----:B------:R-:W1:Y:S01]  /*4d00*/  LDC R165, c[0x0][0x238] ;  /* 0x00008e00ffa57b82 */ /* 0x000e620000000800 */
[----:B0-----:R-:W-:Y:S02]  /*4d10*/  IMAD.MOV.U32 R147, RZ, RZ, R88 ;  /* 0x000000ffff937224 */ /* 0x001fe400078e0058 */
[----:B------:R-:W-:Y:S01]  /*4d20*/  IMAD.MOV.U32 R88, RZ, RZ, R80 ;  /* 0x000000ffff587224 */ /* 0x000fe200078e0050 */
[----:B------:R0:W-:Y:S01]  /*4d30*/  STS.U16 [R159+UR12+0xd00], R91 ;  /* 0x000d005b9f007988 */ /* 0x0001e2000800040c */
[----:B------:R-:W-:-:S03]  /*4d40*/  IMAD.WIDE R82, R171, 0x2, R122 ;  /* 0x00000002ab527825 */ /* 0x000fc600078e027a */
[----:B------:R5:W-:Y:S01]  /*4d50*/  STS.U16 [R159+UR12+0x100], R132 ;  /* 0x000100849f007988 */ /* 0x000be2000800040c */
[----:B------:R-:W-:-:S03]  /*4d60*/  IMAD.WIDE R80, R171, 0x2, R88 ;  /* 0x00000002ab507825 */ /* 0x000fc600078e0258 */
[----:B------:R5:W-:Y:S01]  /*4d70*/  STS.U16 [R159+UR12+0x1100], R79 ;  /* 0x0011004f9f007988 */ /* 0x000be2000800040c */
[----:B0-----:R-:W-:-:S03]  /*4d80*/  PRMT R91, RZ, 0x7610, R91 ;  /* 0x00007610ff5b7816 */ /* 0x001fc6000000005b */
[----:B------:R0:W2:Y:S01]  /*4d90*/  @!P1 LDG.E.U16 R156, desc[UR14][R82.64] ;  /* 0x0000000e529c9981 */ /* 0x0000a2000c1e1500 */
[--C-:B-----5:R-:W-:Y:S01]  /*4da0*/  IMAD.MOV.U32 R132, RZ, RZ, R92.reuse ;  /* 0x000000ffff847224 */ /* 0x120fe200078e005c */
[----:B------:R-:W-:Y:S01]  /*4db0*/  PRMT R92, RZ, 0x7610, R92 ;  /* 0x00007610ff5c7816 */ /* 0x000fe2000000005c */
[----:B------:R-:W-:Y:S01]  /*4dc0*/  IMAD.MOV.U32 R87, RZ, RZ, R86 ;  /* 0x000000ffff577224 */ /* 0x000fe200078e0056 */
[----:B------:R5:W2:Y:S01]  /*4dd0*/  @!P1 LDG.E.U16 R91, desc[UR14][R80.64] ;  /* 0x0000000e505b9981 */ /* 0x000aa2000c1e1500 */
[----:B------:R-:W-:Y:S02]  /*4de0*/  IMAD.MOV.U32 R79, RZ, RZ, R77 ;  /* 0x000000ffff4f7224 */ /* 0x000fe400078e004d */
[----:B------:R-:W-:Y:S02]  /*4df0*/  IMAD.MOV.U32 R86, RZ, RZ, R94 ;  /* 0x000000ffff567224 */ /* 0x000fe400078e005e */
[----:B0-----:R-:W-:Y:S01]  /*4e00*/  IMAD.WIDE R82, R171, 0x2, R132 ;  /* 0x00000002ab527825 */ /* 0x001fe200078e0284 */
[----:B------:R-:W-:-:S03]  /*4e10*/  PRMT R94, RZ, 0x7610, R94 ;  /* 0x00007610ff5e7816 */ /* 0x000fc6000000005e */
[----:B-----5:R-:W-:Y:S01]  /*4e20*/  IMAD.WIDE R80, R171, 0x2, R78 ;  /* 0x00000002ab507825 */ /* 0x020fe200078e024e */
[----:B------:R0:W5:Y:S03]  /*4e30*/  @!P1 LDG.E.U16 R92, desc[UR14][R82.64] ;  /* 0x0000000e525c9981 */ /* 0x000166000c1e1500 */
[--C-:B------:R-:W-:Y:S01]  /*4e40*/  IMAD.MOV.U32 R77, RZ, RZ, R13.reuse ;  /* 0x000000ffff4d7224 */ /* 0x100fe200078e000d */
[----:B------:R1:W-:Y:S01]  /*4e50*/  STS.U16 [R159+UR12+0x900], R146 ;  /* 0x000900929f007988 */ /* 0x0003e2000800040c */
[----:B------:R-:W-:-:S03]  /*4e60*/  PRMT R13, RZ, 0x7610, R13 ;  /* 0x00007610ff0d7816 */ /* 0x000fc6000000000d */
[----:B------:R1:W5:Y:S01]  /*4e70*/  @!P1 LDG.E.U16 R163, desc[UR14][R80.64] ;  /* 0x0000000e50a39981 */ /* 0x000362000c1e1500 */
[----:B0-----:R-:W-:-:S04]  /*4e80*/  IMAD.WIDE R82, R171, 0x2, R86 ;  /* 0x00000002ab527825 */ /* 0x001fc800078e0256 */
[----:B-1----:R-:W-:Y:S01]  /*4e90*/  IMAD.MOV.U32 R146, RZ, RZ, R97 ;  /* 0x000000ffff927224 */ /* 0x002fe200078e0061 */
[----:B------:R0:W5:Y:S01]  /*4ea0*/  @!P1 LDG.E.U16 R94, desc[UR14][R82.64] ;  /* 0x0000000e525e9981 */ /* 0x000162000c1e1500 */
[----:B------:R-:W-:Y:S01]  /*4eb0*/  IMAD.WIDE R80, R171, 0x2, R76 ;  /* 0x00000002ab507825 */ /* 0x000fe200078e024c */
[----:B------:R-:W-:-:S04]  /*4ec0*/  PRMT R97, RZ, 0x7610, R97 ;  /* 0x00007610ff617816 */ /* 0x000fc80000000061 */
[----:B------:R1:W5:Y:S01]  /*4ed0*/  @!P1 LDG.E.U16 R13, desc[UR14][R80.64] ;  /* 0x0000000e500d9981 */ /* 0x000362000c1e1500 */
[----:B0-----:R-:W-:-:S05]  /*4ee0*/  IMAD.WIDE R82, R171, 0x2, R146 ;  /* 0x00000002ab527825 */ /* 0x001fca00078e0292 */
[----:B------:R0:W5:Y:S01]  /*4ef0*/  @!P1 LDG.E.U16 R97, desc[UR14][R82.64] ;  /* 0x0000000e52619981 */ /* 0x000162000c1e1500 */
[----:B-1----:R-:W-:Y:S02]  /*4f00*/  IMAD.MOV.U32 R80, RZ, RZ, R75 ;  /* 0x000000ffff507224 */ /* 0x002fe400078e004b */
[--C-:B------:R-:W-:Y:S01]  /*4f10*/  IMAD.MOV.U32 R81, RZ, RZ, R3.reuse ;  /* 0x000000ffff517224 */ /* 0x100fe200078e0003 */
[----:B------:R-:W-:Y:S01]  /*4f20*/  PRMT R3, RZ, 0x7610, R3 ;  /* 0x00007610ff037816 */ /* 0x000fe20000000003 */
[----:B------:R-:W-:Y:S02]  /*4f30*/  IMAD.MOV.U32 R75, RZ, RZ, R5 ;  /* 0x000000ffff4b7224 */ /* 0x000fe400078e0005 */
[----:B0-----:R-:W-:Y:S01]  /*4f40*/  IMAD.WIDE R82, R171, 0x2, R80 ;  /* 0x00000002ab527825 */ /* 0x001fe200078e0250 */
[----:B------:R0:W-:Y:S04]  /*4f50*/  STS.U16 [R159+UR12+0x1900], R42 ;  /* 0x0019002a9f007988 */ /* 0x0001e8000800040c */
[----:B------:R1:W5:Y:S04]  /*4f60*/  @!P1 LDG.E.U16 R3, desc[UR14][R82.64] ;  /* 0x0000000e52039981 */ /* 0x000368000c1e1500 */
[----:B------:R1:W-:Y:S01]  /*4f70*/  STS.U16 [R159+UR12+0x1d00], R44 ;  /* 0x001d002c9f007988 */ /* 0x0003e2000800040c */
[----:B0-----:R-:W-:-:S03]  /*4f80*/  PRMT R42, RZ, 0x7610, R42 ;  /* 0x00007610ff2a7816 */ /* 0x001fc6000000002a */
[----:B------:R0:W-:Y:S01]  /*4f90*/  STS.U16 [R159+UR12+0x2100], R45 ;  /* 0x0021002d9f007988 */ /* 0x0001e2000800040c */
[----:B-1----:R-:W-:-:S04]  /*4fa0*/  IMAD.WIDE R82, R171, 0x2, R74 ;  /* 0x00000002ab527825 */ /* 0x002fc800078e024a */
[----:B------:R-:W-:Y:S01]  /*4fb0*/  IMAD.MOV.U32 R44, RZ, RZ, R73 ;  /* 0x000000ffff2c7224 */ /* 0x000fe200078e0049 */
[----:B------:R1:W5:Y:S01]  /*4fc0*/  @!P1 LDG.E.U16 R42, desc[UR14][R82.64] ;  /* 0x0000000e522a9981 */ /* 0x000362000c1e1500 */
[----:B0-----:R-:W-:-:S03]  /*4fd0*/  IMAD.MOV.U32 R45, RZ, RZ, R6 ;  /* 0x000000ffff2d7224 */ /* 0x001fc600078e0006 */
[----:B------:R0:W-:Y:S01]  /*4fe0*/  STS.U16 [R159+UR12+0x2500], R46 ;  /* 0x0025002e9f007988 */ /* 0x0001e2000800040c */
[----:B------:R-:W-:-:S03]  /*4ff0*/  IMAD.MOV.U32 R5, RZ, RZ, R4 ;  /* 0x000000ffff057224 */ /* 0x000fc600078e0004 */
[----:B------:R3:W-:Y:S01]  /*5000*/  STS.U16 [R159+UR12+0x2900], R47 ;  /* 0x0029002f9f007988 */ /* 0x0007e2000800040c */
[----:B-1----:R-:W-:-:S04]  /*5010*/  IMAD.WIDE R82, R171, 0x2, R44 ;  /* 0x00000002ab527825 */ /* 0x002fc800078e022c */
[--C-:B0-----:R-:W-:Y:S01]  /*5020*/  IMAD.MOV.U32 R46, RZ, RZ, R71.reuse ;  /* 0x000000ffff2e7224 */ /* 0x101fe200078e0047 */
[----:B------:R-:W-:Y:S01]  /*5030*/  PRMT R71, RZ, 0x7610, R71 ;  /* 0x00007610ff477816 */ /* 0x000fe20000000047 */
[----:B------:R-:W-:Y:S01]  /*5040*/  IMAD.MOV.U32 R4, RZ, RZ, R72 ;  /* 0x000000ffff047224 */ /* 0x000fe200078e0048 */
[----:B------:R0:W5:Y:S01]  /*5050*/  @!P1 LDG.E.U16 R164, desc[UR14][R82.64] ;  /* 0x0000000e52a49981 */ /* 0x000162000c1e1500 */
[----:B---3--:R-:W-:Y:S02]  /*5060*/  IMAD.MOV.U32 R47, RZ, RZ, R7 ;  /* 0x000000ffff2f7224 */ /* 0x008fe400078e0007 */
[C---:B------:R-:W-:Y:S01]  /*5070*/  IMAD.WIDE R72, R171.reuse, 0x2, R4 ;  /* 0x00000002ab487825 */ /* 0x040fe200078e0204 */
[----:B------:R1:W-:Y:S03]  /*5080*/  STS.U16 [R159+UR12+0x1500], R49 ;  /* 0x001500319f007988 */ /* 0x0003e6000800040c */
[----:B------:R-:W-:Y:S01]  /*5090*/  IMAD.WIDE R6, R171, 0x2, R46 ;  /* 0x00000002ab067825 */ /* 0x000fe200078e022e */
[----:B0-----:R-:W-:-:S04]  /*50a0*/  PRMT R82, RZ, 0x7610, R82 ;  /* 0x00007610ff527816 */ /* 0x001fc80000000052 */
[----:B------:R0:W3:Y:S01]  /*50b0*/  @!P1 LDG.E.U16 R71, desc[UR14][R6.64] ;  /* 0x0000000e06479981 */ /* 0x0000e2000c1e1500 */
[----:B-1----:R-:W-:Y:S02]  /*50c0*/  IMAD.MOV.U32 R49, RZ, RZ, R48 ;  /* 0x000000ffff317224 */ /* 0x002fe400078e0030 */
[--C-:B------:R-:W-:Y:S01]  /*50d0*/  IMAD.MOV.U32 R48, RZ, RZ, R8.reuse ;  /* 0x000000ffff307224 */ /* 0x100fe200078e0008 */
[----:B------:R-:W-:Y:S01]  /*50e0*/  PRMT R8, RZ, 0x7610, R8 ;  /* 0x00007610ff087816 */ /* 0x000fe20000000008 */
[----:B------:R-:W3:Y:S02]  /*50f0*/  @!P1 LDG.E.U16 R82, desc[UR14][R72.64] ;  /* 0x0000000e48529981 */ /* 0x000ee4000c1e1500 */
[----:B0-----:R-:W-:-:S05]  /*5100*/  IMAD.WIDE R6, R171, 0x2, R48 ;  /* 0x00000002ab067825 */ /* 0x001fca00078e0230 */
[----:B------:R0:W3:Y:S01]  /*5110*/  @!P1 LDG.E.U16 R8, desc[UR14][R6.64] ;  /* 0x0000000e06089981 */ /* 0x0000e2000c1e1500 */
[----:B------:R-:W-:-:S03]  /*5120*/  LOP3.LUT R151, R151, 0x40, RZ, 0x3c, !PT ;  /* 0x0000004097977812 */ /* 0x000fc600078e3cff */
[----:B------:R-:W-:Y:S04]  /*5130*/  STS.U16 [R159+UR12+0x2d00], R105 ;  /* 0x002d00699f007988 */ /* 0x000fe8000800040c */
[----:B------:R-:W-:Y:S04]  /*5140*/  STS.U16 [R159+UR12+0x3100], R152 ;  /* 0x003100989f007988 */ /* 0x000fe8000800040c */
[----:B------:R-:W-:Y:S04]  /*5150*/  STS.U16 [R159+UR12+0x3500], R158 ;  /* 0x0035009e9f007988 */ /* 0x000fe8000800040c */
[----:B------:R-:W-:Y:S04]  /*5160*/  STS.U16 [R159+UR12+0x3900], R162 ;  /* 0x003900a29f007988 */ /* 0x000fe8000800040c */
[----:B------:R-:W-:Y:S01]  /*5170*/  STS.U16 [R159+UR12+0x3d00], R168 ;  /* 0x003d00a89f007988 */ /* 0x000fe2000800040c */
[----:B0-----:R-:W-:-:S03]  /*5180*/  LOP3.LUT R7, R229, 0x3f, RZ, 0xc0, !PT ;  /* 0x0000003fe5077812 */ /* 0x001fc600078ec0ff */
[----:B------:R0:W-:Y:S02]  /*5190*/  STS.U16 [R151+UR12+0x200], R61 ;  /* 0x0002003d97007988 */ /* 0x0001e4000800040c */
[----:B------:R-:W-:Y:S01]  /*51a0*/  IMAD.SHL.U32 R7, R7, 0x2, RZ ;  /* 0x0000000207077824 */ /* 0x000fe200078e00ff */
[----:B0-----:R-:W-:-:S04]  /*51b0*/  LOP3.LUT R61, R229, 0x40, RZ, 0xc0, !PT ;  /* 0x00000040e53d7812 */ /* 0x001fc800078ec0ff */
[----:B------:R-:W-:-:S04]  /*51c0*/  ISETP.NE.U32.AND P0, PT, R61, RZ, PT ;  /* 0x000000ff3d00720c */ /* 0x000fc80003f05070 */
[----:B------:R-:W-:Y:S01]  /*51d0*/  SEL R6, RZ, 0x90, !P0 ;  /* 0x00000090ff067807 */ /* 0x000fe20004000000 */
[----:B------:R-:W-:-:S03]  /*51e0*/  IMAD R61, R61, 0x40, R7 ;  /* 0x000000403d3d7824 */ /* 0x000fc600078e0207 */
[----:B------:R-:W-:-:S04]  /*51f0*/  LOP3.LUT R6, R6, R7, RZ, 0x3c, !PT ;  /* 0x0000000706067212 */ /* 0x000fc800078e3cff */
[----:B------:R-:W-:Y:S01]  /*5200*/  LOP3.LUT R7, R6, 0x60, RZ, 0x3c, !PT ;  /* 0x0000006006077812 */ /* 0x000fe200078e3cff */
[----:B------:R-:W-:Y:S01]  /*5210*/  STS.U16 [R151+UR12+0x600], R70 ;  /* 0x0006004697007988 */ /* 0x000fe2000800040c */
[----:B------:R-:W-:-:S03]  /*5220*/  LOP3.LUT R6, R61, 0x10, RZ, 0x3c, !PT ;  /* 0x000000103d067812 */ /* 0x000fc600078e3cff */
[----:B------:R-:W-:Y:S04]  /*5230*/  STS.U16 [R151+UR12+0xa00], R69 ;  /* 0x000a004597007988 */ /* 0x000fe8000800040c */
[----:B------:R-:W-:Y:S04]  /*5240*/  STS.U16 [R151+UR12+0xe00], R68 ;  /* 0x000e004497007988 */ /* 0x000fe8000800040c */
[----:B------:R-:W-:Y:S04]  /*5250*/  STS.U16 [R151+UR12+0x1200], R67 ;  /* 0x0012004397007988 */ /* 0x000fe8000800040c */
[----:B------:R-:W-:Y:S04]  /*5260*/  STS.U16 [R151+UR12+0x1600], R66 ;  /* 0x0016004297007988 */ /* 0x000fe8000800040c */
[----:B------:R-:W-:Y:S04]  /*5270*/  STS.U16 [R151+UR12+0x1a00], R65 ;  /* 0x001a004197007988 */ /* 0x000fe8000800040c */
[----:B------:R-:W-:Y:S04]  /*5280*/  STS.U16 [R151+UR12+0x1e00], R64 ;  /* 0x001e004097007988 */ /* 0x000fe8000800040c */
[----:B------:R-:W-:Y:S04]  /*5290*/  STS.U16 [R151+UR12+0x2200], R63 ;  /* 0x0022003f97007988 */ /* 0x000fe8000800040c */
[----:B------:R-:W-:Y:S04]  /*52a0*/  STS.U16 [R151+UR12+0x2600], R62 ;  /* 0x0026003e97007988 */ /* 0x000fe8000800040c */
[----:B------:R0:W-:Y:S04]  /*52b0*/  STS.U16 [R151+UR12+0x2a00], R43 ;  /* 0x002a002b97007988 */ /* 0x0001e8000800040c */
[----:B------:R-:W-:Y:S04]  /*52c0*/  STS.U16 [R151+UR12+0x2e00], R107 ;  /* 0x002e006b97007988 */ /* 0x000fe8000800040c */
[----:B------:R-:W-:Y:S01]  /*52d0*/  STS.U16 [R151+UR12+0x3200], R153 ;  /* 0x0032009997007988 */ /* 0x000fe2000800040c */
[----:B0-----:R-:W-:-:S03]  /*52e0*/  LOP3.LUT R43, R61, 0x20, RZ, 0x3c, !PT ;  /* 0x000000203d2b7812 */ /* 0x001fc600078e3cff */
        /* <DEDUP_REMOVED lines=20> */
[----:B------:R0:W-:Y:S04]  /*5430*/  STS.U16 [R7+UR12+0x3f00], R170 ;  /* 0x003f00aa07007988 */ /* 0x0001e8000800040c */
[----:B------:R-:W-:Y:S04]  /*5440*/  STS.U16 [R61+UR12+0x4c00], R172 ;  /* 0x004c00ac3d007988 */ /* 0x000fe8000800040c */
[----:B----4-:R-:W-:Y:S01]  /*5450*/  STS.U16 [R61+UR12+0x4800], R99 ;  /* 0x004800633d007988 */ /* 0x010fe2000800040c */
[----:B0-----:R-:W-:-:S03]  /*5460*/  LOP3.LUT R7, R61, 0x50, RZ, 0x3c, !PT ;  /* 0x000000503d077812 */ /* 0x001fc600078e3cff */
[----:B--2---:R-:W-:Y:S04]  /*5470*/  STS.U16 [R61+UR12+0x4400], R90 ;  /* 0x0044005a3d007988 */ /* 0x004fe8000800040c */
[----:B-----5:R-:W-:Y:S04]  /*5480*/  STS.U16 [R61+UR12+0x4000], R163 ;  /* 0x004000a33d007988 */ /* 0x020fe8000800040c */
[----:B------:R-:W-:Y:S04]  /*5490*/  STS.U16 [R6+UR12+0x4080], R91 ;  /* 0x0040805b06007988 */ /* 0x000fe8000800040c */
[----:B------:R-:W-:Y:S04]  /*54a0*/  STS.U16 [R6+UR12+0x4480], R103 ;  /* 0x0044806706007988 */ /* 0x000fe8000800040c */
[----:B------:R-:W-:Y:S04]  /*54b0*/  STS.U16 [R6+UR12+0x4880], R157 ;  /* 0x0048809d06007988 */ /* 0x000fe8000800040c */
[----:B---3--:R0:W-:Y:S04]  /*54c0*/  STS.U16 [R6+UR12+0x4c80], R71 ;  /* 0x004c804706007988 */ /* 0x0081e8000800040c */
[----:B------:R-:W-:Y:S04]  /*54d0*/  STS.U16 [R43+UR12+0x4100], R97 ;  /* 0x004100612b007988 */ /* 0x000fe8000800040c */
[----:B------:R-:W-:Y:S01]  /*54e0*/  STS.U16 [R43+UR12+0x4500], R102 ;  /* 0x004500662b007988 */ /* 0x000fe2000800040c */
[----:B0-----:R-:W-:-:S03]  /*54f0*/  LOP3.LUT R6, R61, 0x60, RZ, 0x3c, !PT ;  /* 0x000000603d067812 */ /* 0x001fc600078e3cff */
        /* <DEDUP_REMOVED lines=19> */
[----:B------:R2:W-:Y:S04]  /*5630*/  STS.U16 [R61+UR12+0x4380], R93 ;  /* 0x0043805d3d007988 */ /* 0x0005e8000800040c */
[----:B------:R-:W-:Y:S04]  /*5640*/  STS.U16 [R61+UR12+0x4780], R95 ;  /* 0x0047805f3d007988 */ /* 0x000fe8000800040c */
[----:B------:R-:W-:Y:S04]  /*5650*/  STS.U16 [R61+UR12+0x4b80], R174 ;  /* 0x004b80ae3d007988 */ /* 0x000fe8000800040c */
[----:B------:R3:W-:Y:S01]  /*5660*/  STS.U16 [R61+UR12+0x4f80], R8 ;  /* 0x004f80083d007988 */ /* 0x0007e2000800040c */
[----:B------:R4:W-:Y:S06]  /*5670*/  MEMBAR.ALL.CTA ;  /* 0x0000000000007992 */ /* 0x0009ec0000008000 */
[----:B----4-:R-:W4:Y:S02]  /*5680*/  FENCE.VIEW.ASYNC.S ;  /* 0x00000000000073c6 */ /* 0x010f240000000000 */
[----:B----4-:R-:W-:Y:S06]  /*5690*/  BAR.SYNC.DEFER_BLOCKING 0x0 ;  /* 0x0000000000007b1d */ /* 0x010fec0000010000 */
[----:B------:R-:W-:-:S06]  /*56a0*/  WARPGROUP.ARRIVE ;  /* 0x00000000000079c5 */ /* 0x000fcc0000000000 */
[----:B------:R-:W-:Y:S04]  /*56b0*/  HGMMA.64x32x16.F32.BF16 R24, gdesc[UR8].tnspA, R24 ;  /* 0x20600000081879f0 */ /* 0x000fe80008701818 */
[----:B------:R-:W-:Y:S04]  /*56c0*/  HGMMA.64x32x16.F32.BF16 R24, gdesc[UR4].tnspA, R24 ;  /* 0x20600000041879f0 */ /* 0x000fe80008701818 */
[----:B------:R-:W-:Y:S04]  /*56d0*/  HGMMA.64x32x16.F32.BF16 R24, gdesc[UR36].tnspA, R24 ;  /* 0x20600000241879f0 */ /* 0x000fe80008701818 */
[----:B------:R-:W-:Y:S04]  /*56e0*/  HGMMA.64x32x16.F32.BF16 R24, gdesc[UR32].tnspA, R24 ;  /* 0x20600000201879f0 */ /* 0x000fe80008701818 */
[----:B------:R-:W-:Y:S04]  /*56f0*/  HGMMA.64x32x16.F32.BF16 R24, gdesc[UR28].tnspA, R24 ;  /* 0x206000001c1879f0 */ /* 0x000fe80008701818 */
[----:B------:R-:W-:Y:S04]  /*5700*/  HGMMA.64x32x16.F32.BF16 R24, gdesc[UR24].tnspA, R24 ;  /* 0x20600000181879f0 */ /* 0x000fe80008701818 */
[----:B------:R-:W-:Y:S01]  /*5710*/  HGMMA.64x32x16.F32.BF16 R24, gdesc[UR20].tnspA, R24 ;  /* 0x20600000141879f0 */ /* 0x000fe20008701818 */
[----:B0-----:R-:W-:-:S04]  /*5720*/  IMAD.WIDE R42, R14, 0x2, R4 ;  /* 0x000000020e2a7825 */ /* 0x001fc800078e0204 */
[----:B------:R-:W-:Y:S02]  /*5730*/  IMAD.MOV.U32 R72, RZ, RZ, R42 ;  /* 0x000000ffff487224 */ /* 0x000fe400078e002a */
[----:B------:R-:W-:Y:S02]  /*5740*/  IMAD.MOV.U32 R4, RZ, RZ, R43 ;  /* 0x000000ffff047224 */ /* 0x000fe400078e002b */
[----:B-1----:R-:W-:-:S04]  /*5750*/  IMAD.WIDE R6, R14, 0x2, R74 ;  /* 0x000000020e067825 */ /* 0x002fc800078e024a */
[----:B------:R-:W-:-:S04]  /*5760*/  IMAD.WIDE R42, R14, 0x2, R110 ;  /* 0x000000020e2a7825 */ /* 0x000fc800078e026e */
[----:B------:R-:W-:Y:S01]  /*5770*/  IMAD.WIDE R44, R14, 0x2, R44 ;  /* 0x000000020e2c7825 */ /* 0x000fe200078e022c */
[----:B------:R-:W-:-:S03]  /*5780*/  MOV R150, R42 ;  /* 0x0000002a00967202 */ /* 0x000fc60000000f00 */
[----:B------:R-:W-:Y:S01]  /*5790*/  IMAD.MOV.U32 R74, RZ, RZ, R6 ;  /* 0x000000ffff4a7224 */ /* 0x000fe200078e0006 */
[----:B------:R-:W-:Y:S01]  /*57a0*/  HGMMA.64x32x16.F32.BF16 R24, gdesc[UR16].tnspA, R24, gsb0 ;  /* 0x20600000101879f0 */ /* 0x000fe20008001818 */
[----:B------:R-:W-:Y:S02]  /*57b0*/  IMAD.MOV.U32 R73, RZ, RZ, R44 ;  /* 0x000000ffff497224 */ /* 0x000fe400078e002c */
[----:B------:R-:W-:Y:S02]  /*57c0*/  IMAD.MOV.U32 R6, RZ, RZ, R45 ;  /* 0x000000ffff067224 */ /* 0x000fe400078e002d */
[----:B------:R-:W-:Y:S02]  /*57d0*/  IMAD.MOV.U32 R151, RZ, RZ, R43 ;  /* 0x000000ffff977224 */ /* 0x000fe400078e002b */
[----:B------:R-:W-:-:S04]  /*57e0*/  IMAD.WIDE R44, R14, 0x2, R138 ;  /* 0x000000020e2c7825 */ /* 0x000fc800078e028a */
[----:B------:R-:W-:-:S04]  /*57f0*/  IMAD.WIDE R42, R14, 0x2, R142 ;  /* 0x000000020e2a7825 */ /* 0x000fc800078e028e */
[----:B------:R-:W-:Y:S02]  /*5800*/  IMAD.MOV.U32 R110, RZ, RZ, R44 ;  /* 0x000000ffff6e7224 */ /* 0x000fe400078e002c */
[----:B------:R-:W-:Y:S02]  /*5810*/  IMAD.MOV.U32 R111, RZ, RZ, R45 ;  /* 0x000000ffff6f7224 */ /* 0x000fe400078e002d */
[----:B------:R-:W-:Y:S02]  /*5820*/  IMAD.MOV.U32 R96, RZ, RZ, R42 ;  /* 0x000000ffff607224 */ /* 0x000fe400078e002a */
[----:B------:R-:W-:Y:S02]  /*5830*/  IMAD.MOV.U32 R83, RZ, RZ, R43 ;  /* 0x000000ffff537224 */ /* 0x000fe400078e002b */
[----:B------:R-:W-:Y:S02]  /*5840*/  VIADD R12, R12, 0xffffffff ;  /* 0xffffffff0c0c7836 */ /* 0x000fe40000000000 */
[----:B------:R-:W-:-:S04]  /*5850*/  IMAD.WIDE R44, R14, 0x2, R100 ;  /* 0x000000020e2c7825 */ /* 0x000fc800078e0264 */
[----:B------:R-:W-:Y:S01]  /*5860*/  IMAD.WIDE R42, R14, 0x2, R118 ;  /* 0x000000020e2a7825 */ /* 0x000fe200078e0276 */
[----:B------:R-:W-:-:S03]  /*5870*/  ISETP.NE.U32.AND P0, PT, R12, RZ, PT ;  /* 0x000000ff0c00720c */ /* 0x000fc60003f05070 */
[----:B------:R-:W-:Y:S02]  /*5880*/  IMAD.MOV.U32 R142, RZ, RZ, R44 ;  /* 0x000000ffff8e7224 */ /* 0x000fe400078e002c */
        /* <DEDUP_REMOVED lines=9> */
[----:B------:R-:W-:-:S04]  /*5920*/  IMAD.WIDE R44, R14, 0x2, R84 ;  /* 0x000000020e2c7825 */ /* 0x000fc800078e0254 */
[C---:B------:R-:W-:Y:S01]  /*5930*/  IMAD.WIDE R42, R14.reuse, 0x2, R86 ;  /* 0x000000020e2a7825 */ /* 0x040fe200078e0256 */
[----:B------:R-:W-:Y:S01]  /*5940*/  UIADD3 UR13, UR13, -0x80, URZ ;  /* 0xffffff800d0d7890 */ /* 0x000fe2000fffe03f */
[----:B------:R-:W-:Y:S02]  /*5950*/  WARPGROUP.DEPBAR.LE gsb0, 0x0 ;  /* 0x00008000000079c5 */ /* 0x000fe40000010000 */
[----:B------:R-:W-:-:S04]  /*5960*/  IMAD.WIDE R48, R14, 0x2, R48 ;  /* 0x000000020e307825 */ /* 0x000fc800078e0230 */
[----:B------:R-:W-:-:S04]  /*5970*/  IMAD.WIDE R76, R14, 0x2, R76 ;  /* 0x000000020e4c7825 */ /* 0x000fc800078e024c */
[----:B------:R-:W-:-:S04]  /*5980*/  IMAD.WIDE R80, R14, 0x2, R80 ;  /* 0x000000020e507825 */ /* 0x000fc800078e0250 */
[----:B--2---:R-:W-:Y:S02]  /*5990*/  IMAD.MOV.U32 R93, RZ, RZ, R44 ;  /* 0x000000ffff5d7224 */ /* 0x004fe400078e002c */
[----:B------:R-:W-:Y:S02]  /*59a0*/  IMAD.MOV.U32 R84, RZ, RZ, R45 ;  /* 0x000000ffff547224 */ /* 0x000fe400078e002d */
[----:B------:R-:W-:Y:S02]  /*59b0*/  IMAD.MOV.U32 R94, RZ, RZ, R42 ;  /* 0x000000ffff5e7224 */ /* 0x000fe400078e002a */
[----:B------:R-:W-:Y:S02]  /*59c0*/  IMAD.MOV.U32 R86, RZ, RZ, R43 ;  /* 0x000000ffff567224 */ /* 0x000fe400078e002b */
[----:B------:R-:W-:-:S04]  /*59d0*/  IMAD.WIDE R46, R14, 0x2, R46 ;  /* 0x000000020e2e7825 */ /* 0x000fc800078e022e */
        /* <DEDUP_REMOVED lines=11> */
[----:B------:R-:W-:Y:S02]  /*5a90*/  IMAD.SHL.U32 R165, R165, 0x80, RZ ;  /* 0x00000080a5a57824 */ /* 0x000fe400078e00ff */
[----:B------:R-:W-:-:S04]  /*5aa0*/  IMAD.WIDE R78, R14, 0x2, R78 ;  /* 0x000000020e4e7825 */ /* 0x000fc800078e024e */
[----:B---3--:R-:W-:Y:S02]  /*5ab0*/  IMAD.MOV.U32 R8, RZ, RZ, R48 ;  /* 0x000000ffff087224 */ /* 0x008fe400078e0030 */
[----:B------:R-:W-:Y:S02]  /*5ac0*/  IMAD.MOV.U32 R13, RZ, RZ, R77 ;  /* 0x000000ffff0d7224 */ /* 0x000fe400078e004d */
[----:B------:R-:W-:Y:S02]  /*5ad0*/  IMAD.MOV.U32 R75, RZ, RZ, R80 ;  /* 0x000000ffff4b7224 */ /* 0x000fe400078e0050 */
[----:B------:R-:W-:Y:S02]  /*5ae0*/  IMAD.MOV.U32 R3, RZ, RZ, R81 ;  /* 0x000000ffff037224 */ /* 0x000fe400078e0051 */
[----:B------:R-:W-:Y:S02]  /*5af0*/  IMAD.MOV.U32 R5, RZ, RZ, R7 ;  /* 0x000000ffff057224 */ /* 0x000fe400078e0007 */
[----:B------:R-:W-:-:S02]  /*5b00*/  IMAD.MOV.U32 R48, RZ, RZ, R49 ;  /* 0x000000ffff307224 */ /* 0x000fc400078e0031 */
[----:B------:R-:W-:-:S04]  /*5b10*/  IMAD.WIDE R112, R14, 0x2, R112 ;  /* 0x000000020e707825 */ /* 0x000fc800078e0270 */
[----:B------:R-:W-:Y:S02]  /*5b20*/  IMAD.MOV.U32 R71, RZ, RZ, R46 ;  /* 0x000000ffff477224 */ /* 0x000fe400078e002e */
[----:B------:R-:W-:Y:S02]  /*5b30*/  IMAD.MOV.U32 R7, RZ, RZ, R47 ;  /* 0x000000ffff077224 */ /* 0x000fe400078e002f */
[----:B------:R-:W-:Y:S02]  /*5b40*/  IMAD.MOV.U32 R139, RZ, RZ, R114 ;  /* 0x000000ffff8b7224 */ /* 0x000fe400078e0072 */
[----:B------:R-:W-:Y:S02]  /*5b50*/  IMAD.MOV.U32 R138, RZ, RZ, R115 ;  /* 0x000000ffff8a7224 */ /* 0x000fe400078e0073 */
[----:B------:R-:W-:-:S04]  /*5b60*/  IMAD.WIDE R116, R14, 0x2, R116 ;  /* 0x000000020e747825 */ /* 0x000fc800078e0274 */
[----:B------:R-:W-:-:S04]  /*5b70*/  IMAD.WIDE R108, R14, 0x2, R108 ;  /* 0x000000020e6c7825 */ /* 0x000fc800078e026c */
[----:B------:R-:W-:-:S04]  /*5b80*/  IMAD.WIDE R124, R14, 0x2, R124 ;  /* 0x000000020e7c7825 */ /* 0x000fc800078e027c */
[----:B------:R-:W-:Y:S02]  /*5b90*/  IMAD.MOV.U32 R103, RZ, RZ, R140 ;  /* 0x000000ffff677224 */ /* 0x000fe400078e008c */
[----:B------:R-:W-:Y:S02]  /*5ba0*/  IMAD.MOV.U32 R104, RZ, RZ, R141 ;  /* 0x000000ffff687224 */ /* 0x000fe400078e008d */
[----:B------:R-:W-:Y:S02]  /*5bb0*/  IMAD.MOV.U32 R102, RZ, RZ, R126 ;  /* 0x000000ffff667224 */ /* 0x000fe400078e007e */
[----:B------:R-:W-:Y:S02]  /*5bc0*/  IMAD.MOV.U32 R99, RZ, RZ, R127 ;  /* 0x000000ffff637224 */ /* 0x000fe400078e007f */
[----:B------:R-:W-:Y:S02]  /*5bd0*/  IMAD.MOV.U32 R95, RZ, RZ, R144 ;  /* 0x000000ffff5f7224 */ /* 0x000fe400078e0090 */
[----:B------:R-:W-:-:S02]  /*5be0*/  IMAD.MOV.U32 R82, RZ, RZ, R145 ;  /* 0x000000ffff527224 */ /* 0x000fc400078e0091 */
        /* <DEDUP_REMOVED lines=11> */
[----:B------:R-:W-:-:S04]  /*5ca0*/  IMAD.WIDE R120, R165, 0x2, R120 ;  /* 0x00000002a5787825 */ /* 0x000fc800078e0278 */
[----:B------:R-:W-:Y:S02]  /*5cb0*/  IMAD.MOV.U32 R80, RZ, RZ, R42 ;  /* 0x000000ffff507224 */ /* 0x000fe400078e002a */
[----:B------:R-:W-:Y:S02]  /*5cc0*/  IMAD.MOV.U32 R89, RZ, RZ, R43 ;  /* 0x000000ffff597224 */ /* 0x000fe400078e002b */
[----:B------:R-:W-:Y:S01]  /*5cd0*/  IMAD.MOV.U32 R77, RZ, RZ, R79 ;  /* 0x000000ffff4d7224 */ /* 0x000fe200078e004f */
[----:B------:R-:W-:Y:S06]  /*5ce0*/  @P0 BRA `(.L_x_1) ;  /* 0xffffffd4000c0947 */ /* 0x000fec000383ffff */
[----:B------:R-:W-:Y:S02]  /*5cf0*/  F2FP.BF16.F32.PACK_AB R35, R39, R35 ;  /* 0x000000232723723e */ /* 0x000fe400000010ff */
[----:B------:R-:W-:Y:S02]  /*5d00*/  F2FP.BF16.F32.PACK_AB R34, R38, R34 ;  /* 0x000000222622723e */ /* 0x000fe400000010ff */
[----:B------:R-:W-:Y:S02]  /*5d10*/  F2FP.BF16.F32.PACK_AB R33, R37, R33 ;  /* 0x000000212521723e */ /* 0x000fe400000010ff */
[----:B------:R-:W-:Y:S02]  /*5d20*/  F2FP.BF16.F32.PACK_AB R32, R36, R32 ;  /* 0x000000202420723e */ /* 0x000fe400000010ff */
[----:B------:R-:W-:Y:S02]  /*5d30*/  F2FP.BF16.F32.PACK_AB R27, R31, R27 ;  /* 0x0000001b1f1b723e */ /* 0x000fe400000010ff */
[----:B------:R-:W-:-:S02]  /*5d40*/  F2FP.BF16.F32.PACK_AB R26, R30, R26 ;  /* 0x0000001a1e1a723e */ /* 0x000fc400000010ff */
[----:B------:R-:W-:Y:S02]  /*5d50*/  F2FP.BF16.F32.PACK_AB R25, R29, R25 ;  /* 0x000000191d19723e */ /* 0x000fe400000010ff */
[----:B------:R-:W-:-:S07]  /*5d60*/  F2FP.BF16.F32.PACK_AB R24, R28, R24 ;  /* 0x000000181c18723e */ /* 0x000fce00000010ff */
.L_x_0:
[----:B------:R-:W-:Y:S01]  /*5d70*/  BAR.SYNC.DEFER_BLOCKING 0x0 ;  /* 0x0000000000007b1d */ /* 0x000fe20000010000 */
[C---:B------:R-:W-:Y:S01]  /*5d80*/  IMAD.SHL.U32 R3, R229.reuse, 0x10, RZ ;  /* 0x00000010e5037824 */ /* 0x040fe200078e00ff */
[C-C-:B------:R-:W-:Y:S01]  /*5d90*/  LOP3.LUT R13, R2.reuse, 0x1e, R0.reuse, 0xfe, !PT ;  /* 0x0000001e020d7812 */ /* 0x140fe200078efe00 */
[C---:B------:R-:W-:Y:S01]  /*5da0*/  IMAD.SHL.U32 R4, R229.reuse, 0x80, RZ ;  /* 0x00000080e5047824 */ /* 0x040fe200078e00ff */
[----:B------:R-:W-:Y:S01]  /*5db0*/  LOP3.LUT R14, R2, 0x1c, R0, 0xfe, !PT ;  /* 0x0000001c020e7812 */ /* 0x000fe200078efe00 */
[----:B------:R-:W-:Y:S01]  /*5dc0*/  IMAD.SHL.U32 R229, R229, 0x8, RZ ;  /* 0x00000008e5e57824 */ /* 0x000fe200078e00ff */
[----:B------:R-:W-:Y:S01]  /*5dd0*/  LOP3.LUT R3, R3, 0x70, RZ, 0xc0, !PT ;  /* 0x0000007003037812 */ /* 0x000fe200078ec0ff */
[----:B------:R-:W-:Y:S01]  /*5de0*/  ULDC UR4, c[0x0][0x244] ;  /* 0x0000910000047ab9 */ /* 0x000fe20000000800 */
[----:B------:R-:W0:Y:S01]  /*5df0*/  S2R R5, SR_TID.X ;  /* 0x0000000000057919 */ /* 0x000e220000002100 */
[----:B------:R-:W-:Y:S01]  /*5e00*/  LOP3.LUT R4, R4, 0x400, RZ, 0xc0, !PT ;  /* 0x0000040004047812 */ /* 0x000fe200078ec0ff */
[----:B------:R-:W-:Y:S01]  /*5e10*/  ULDC.64 UR6, c[0x0][0x228] ;  /* 0x00008a0000067ab9 */ /* 0x000fe20000000a00 */
[----:B------:R-:W-:-:S02]  /*5e20*/  LOP3.LUT R229, R229, 0x380, RZ, 0xc0, !PT ;  /* 0x00000380e5e57812 */ /* 0x000fc400078ec0ff */
[----:B------:R-:W-:Y:S01]  /*5e30*/  IADD3 R4, R4, UR12, R3 ;  /* 0x0000000c04047c10 */ /* 0x000fe2000fffe003 */
[C---:B------:R-:W-:Y:S01]  /*5e40*/  IMAD R3, R183.reuse, UR4, RZ ;  /* 0x00000004b7037c24 */ /* 0x040fe2000f8e02ff */
[----:B------:R-:W-:Y:S01]  /*5e50*/  ULDC.64 UR4, c[0x0][0x220] ;  /* 0x0000880000047ab9 */ /* 0x000fe20000000a00 */
[----:B------:R-:W-:Y:S02]  /*5e60*/  ISETP.GE.AND P0, PT, R183, UR6, PT ;  /* 0x00000006b7007c0c */ /* 0x000fe4000bf06270 */
[----:B------:R-:W-:Y:S01]  /*5e70*/  IMAD.IADD R229, R229, 0x1, R4 ;  /* 0x00000001e5e57824 */ /* 0x000fe200078e0204 */
[C---:B------:R-:W-:Y:S01]  /*5e80*/  LEA R23, P1, R3.reuse, UR4, 0x1 ;  /* 0x0000000403177c11 */ /* 0x040fe2000f8208ff */
[----:B------:R-:W-:Y:S01]  /*5e90*/  ULDC UR4, c[0x0][0x248] ;  /* 0x0000920000047ab9 */ /* 0x000fe20000000800 */
[C---:B------:R-:W-:Y:S02]  /*5ea0*/  LOP3.LUT R4, R2.reuse, R0, RZ, 0xfc, !PT ;  /* 0x0000000002047212 */ /* 0x040fe400078efcff */
[----:B------:R-:W-:Y:S01]  /*5eb0*/  LEA.HI.X.SX32 R37, R3, UR5, 0x1, P1 ;  /* 0x0000000503257c11 */ /* 0x000fe200088f0eff */
[----:B------:R-:W-:Y:S01]  /*5ec0*/  STSM.16.M88.4 [R229], R24 ;  /* 0x00000018e5007844 */ /* 0x000fe20000000200 */
[----:B------:R-:W-:-:S02]  /*5ed0*/  LOP3.LUT R3, R2, 0x2, R0, 0xfe, !PT ;  /* 0x0000000202037812 */ /* 0x000fc400078efe00 */
[----:B------:R-:W-:Y:S02]  /*5ee0*/  ISETP.LT.AND P2, PT, R4, UR7, !P0 ;  /* 0x0000000704007c0c */ /* 0x000fe4000c741270 */
[C---:B------:R-:W-:Y:S01]  /*5ef0*/  ISETP.LT.AND P4, PT, R3.reuse, UR7, !P0 ;  /* 0x0000000703007c0c */ /* 0x040fe2000c781270 */
[----:B------:R-:W-:Y:S01]  /*5f00*/  IMAD R3, R3, UR4, RZ ;  /* 0x0000000403037c24 */ /* 0x000fe2000f8e02ff */
[C-C-:B------:R-:W-:Y:S02]  /*5f10*/  LOP3.LUT R11, R2.reuse, 0x1a, R0.reuse, 0xfe, !PT ;  /* 0x0000001a020b7812 */ /* 0x140fe400078efe00 */
[C-C-:B------:R-:W-:Y:S02]  /*5f20*/  LOP3.LUT R10, R2.reuse, 0x18, R0.reuse, 0xfe, !PT ;  /* 0x00000018020a7812 */ /* 0x140fe400078efe00 */
[C-C-:B------:R-:W-:Y:S02]  /*5f30*/  LOP3.LUT R12, R2.reuse, 0x16, R0.reuse, 0xfe, !PT ;  /* 0x00000016020c7812 */ /* 0x140fe400078efe00 */
[----:B------:R-:W-:-:S02]  /*5f40*/  LOP3.LUT R15, R2, 0x14, R0, 0xfe, !PT ;  /* 0x00000014020f7812 */ /* 0x000fc400078efe00 */
[C-C-:B------:R-:W-:Y:S02]  /*5f50*/  LOP3.LUT R16, R2.reuse, 0x12, R0.reuse, 0xfe, !PT ;  /* 0x0000001202107812 */ /* 0x140fe400078efe00 */
[----:B0-----:R-:W-:Y:S02]  /*5f60*/  LOP3.LUT R5, R5, 0x7f, RZ, 0xc0, !PT ;  /* 0x0000007f05057812 */ /* 0x001fe400078ec0ff */
[--C-:B------:R-:W-:Y:S02]  /*5f70*/  LOP3.LUT R17, R2, 0x10, R0.reuse, 0xfe, !PT ;  /* 0x0000001002117812 */ /* 0x100fe400078efe00 */
[----:B------:R-:W-:Y:S01]  /*5f80*/  LEA R21, R5, UR12, 0x4 ;  /* 0x0000000c05157c11 */ /* 0x000fe2000f8e20ff */
[----:B------:R-:W-:Y:S01]  /*5f90*/  BAR.SYNC.DEFER_BLOCKING 0x0 ;  /* 0x0000000000007b1d */ /* 0x000fe20000010000 */
[----:B------:R-:W-:Y:S01]  /*5fa0*/  IMAD R5, R4, UR4, RZ ;  /* 0x0000000404057c24 */ /* 0x000fe2000f8e02ff */
[C-C-:B------:R-:W-:Y:S02]  /*5fb0*/  LOP3.LUT R18, R2.reuse, 0xe, R0.reuse, 0xfe, !PT ;  /* 0x0000000e02127812 */ /* 0x140fe400078efe00 */
[----:B------:R-:W-:-:S02]  /*5fc0*/  LOP3.LUT R19, R2, 0xc, R0, 0xfe, !PT ;  /* 0x0000000c02137812 */ /* 0x000fc400078efe00 */
[C-C-:B------:R-:W-:Y:S02]  /*5fd0*/  LOP3.LUT R8, R2.reuse, 0xa, R0.reuse, 0xfe, !PT ;  /* 0x0000000a02087812 */ /* 0x140fe400078efe00 */
[C-C-:B------:R-:W-:Y:S02]  /*5fe0*/  LOP3.LUT R7, R2.reuse, 0x8, R0.reuse, 0xfe, !PT ;  /* 0x0000000802077812 */ /* 0x140fe400078efe00 */
[C-C-:B------:R-:W-:Y:S02]  /*5ff0*/  LOP3.LUT R9, R2.reuse, 0x6, R0.reuse, 0xfe, !PT ;  /* 0x0000000602097812 */ /* 0x140fe400078efe00 */
[-C--:B------:R-:W-:Y:S01]  /*6000*/  LEA R4, P1, R5, R23.reuse, 0x1 ;  /* 0x0000001705047211 */ /* 0x080fe200078208ff */
[----:B------:R-:W-:Y:S01]  /*6010*/  IMAD R20, R7, UR4, RZ ;  /* 0x0000000407147c24 */ /* 0x000fe2000f8e02ff */
[----:B------:R-:W-:Y:S02]  /*6020*/  LOP3.LUT R0, R2, 0x4, R0, 0xfe, !PT ;  /* 0x0000000402007812 */ /* 0x000fe400078efe00 */
[----:B------:R-:W-:-:S02]  /*6030*/  LEA R2, P3, R3, R23, 0x1 ;  /* 0x0000001703027211 */ /* 0x000fc400078608ff */
[-C--:B------:R-:W-:Y:S02]  /*6040*/  LEA.HI.X.SX32 R5, R5, R37.reuse, 0x1, P1 ;  /* 0x0000002505057211 */ /* 0x080fe400008f0eff */
[C---:B------:R-:W-:Y:S01]  /*6050*/  ISETP.LT.AND P1, PT, R0.reuse, UR7, !P0 ;  /* 0x0000000700007c0c */ /* 0x040fe2000c721270 */
[----:B------:R-:W-:Y:S01]  /*6060*/  IMAD R0, R0, UR4, RZ ;  /* 0x0000000400007c24 */ /* 0x000fe2000f8e02ff */
[----:B------:R-:W-:Y:S01]  /*6070*/  LEA.HI.X.SX32 R3, R3, R37, 0x1, P3 ;  /* 0x0000002503037211 */ /* 0x000fe200018f0eff */
[----:B------:R-:W0:Y:S01]  /*6080*/  LDS.128 R28, [R21] ;  /* 0x00000000151c7984 */ /* 0x000e220000000c00 */
[----:B------:R-:W-:Y:S01]  /*6090*/  BAR.SYNC.DEFER_BLOCKING 0x0 ;  /* 0x0000000000007b1d */ /* 0x000fe20000010000 */
[C---:B------:R-:W-:Y:S01]  /*60a0*/  ISETP.LT.AND P3, PT, R9.reuse, UR7, !P0 ;  /* 0x0000000709007c0c */ /* 0x040fe2000c761270 */
[----:B------:R-:W-:-:S04]  /*60b0*/  IMAD R9, R9, UR4, RZ ;  /* 0x0000000409097c24 */ /* 0x000fc8000f8e02ff */
[----:B------:R-:W-:Y:S02]  /*60c0*/  STSM.16.M88.4 [R229], R32 ;  /* 0x00000020e5007844 */ /* 0x000fe40000000200 */
[----:B------:R-:W-:Y:S06]  /*60d0*/  BAR.SYNC.DEFER_BLOCKING 0x0 ;  /* 0x0000000000007b1d */ /* 0x000fec0000010000 */
[----:B------:R-:W1:Y:S04]  /*60e0*/  LDS.128 R24, [R21] ;  /* 0x0000000015187984 */ /* 0x000e680000000c00 */
[----:B0-----:R0:W-:Y:S01]  /*60f0*/  @P2 STG.E.U16 desc[UR14][R4.64], R28 ;  /* 0x0000001c04002986 */ /* 0x0011e2000c10150e */
[----:B------:R-:W-:-:S03]  /*6100*/  ISETP.LT.AND P2, PT, R7, UR7, !P0 ;  /* 0x0000000707007c0c */ /* 0x000fc6000c741270 */
[----:B------:R2:W-:Y:S01]  /*6110*/  @P4 STG.E.U16 desc[UR14][R2.64], R29 ;  /* 0x0000001d02004986 */ /* 0x0005e2000c10150e */
[----:B------:R-:W-:-:S04]  /*6120*/  LEA R6, P4, R0, R23, 0x1 ;  /* 0x0000001700067211 */ /* 0x000fc800078808ff */
[----:B------:R-:W-:Y:S01]  /*6130*/  LEA.HI.X.SX32 R7, R0, R37, 0x1, P4 ;  /* 0x0000002500077211 */ /* 0x000fe200020f0eff */
[C---:B------:R-:W-:Y:S01]  /*6140*/  IMAD R0, R8.reuse, UR4, RZ ;  /* 0x0000000408007c24 */ /* 0x040fe2000f8e02ff */
[----:B------:R-:W-:Y:S02]  /*6150*/  ISETP.LT.AND P4, PT, R8, UR7, !P0 ;  /* 0x0000000708007c0c */ /* 0x000fe4000c781270 */
[CC--:B0-----:R-:W-:Y:S01]  /*6160*/  LEA R4, P5, R9.reuse, R23.reuse, 0x1 ;  /* 0x0000001709047211 */ /* 0x0c1fe200078a08ff */
[----:B------:R0:W-:Y:S01]  /*6170*/  @P1 STG.E.U16 desc[UR14][R6.64], R30 ;  /* 0x0000001e06001986 */ /* 0x0001e2000c10150e */
[-C--:B------:R-:W-:Y:S02]  /*6180*/  LEA R8, P6, R0, R23.reuse, 0x1 ;  /* 0x0000001700087211 */ /* 0x080fe400078c08ff */
[----:B--2---:R-:W-:Y:S02]  /*6190*/  LEA R2, P1, R20, R23, 0x1 ;  /* 0x0000001714027211 */ /* 0x004fe400078208ff */
[----:B------:R-:W-:-:S02]  /*61a0*/  LEA.HI.X.SX32 R5, R9, R37, 0x1, P5 ;  /* 0x0000002509057211 */ /* 0x000fc400028f0eff */
[----:B------:R-:W-:Y:S02]  /*61b0*/  PRMT R28, R28, 0x7632, R28 ;  /* 0x000076321c1c7816 */ /* 0x000fe4000000001c */
[-C--:B------:R-:W-:Y:S01]  /*61c0*/  LEA.HI.X.SX32 R3, R20, R37.reuse, 0x1, P1 ;  /* 0x0000002514037211 */ /* 0x080fe200008f0eff */
[----:B------:R-:W-:Y:S01]  /*61d0*/  @P3 STG.E.U16 desc[UR14][R4.64], R31 ;  /* 0x0000001f04003986 */ /* 0x000fe2000c10150e */
[----:B------:R-:W-:Y:S02]  /*61e0*/  PRMT R29, R29, 0x7632, R29 ;  /* 0x000076321d1d7816 */ /* 0x000fe4000000001d */
[----:B------:R-:W-:Y:S01]  /*61f0*/  LEA.HI.X.SX32 R9, R0, R37, 0x1, P6 ;  /* 0x0000002500097211 */ /* 0x000fe200030f0eff */
[----:B------:R2:W-:Y:S01]  /*6200*/  @P2 STG.E.U16 desc[UR14][R2.64], R28 ;  /* 0x0000001c02002986 */ /* 0x0005e2000c10150e */
[C---:B------:R-:W-:Y:S01]  /*6210*/  ISETP.LT.AND P1, PT, R19.reuse, UR7, !P0 ;  /* 0x0000000713007c0c */ /* 0x040fe2000c721270 */
[----:B------:R-:W-:Y:S01]  /*6220*/  IMAD R19, R19, UR4, RZ ;  /* 0x0000000413137c24 */ /* 0x000fe2000f8e02ff */
[C---:B------:R-:W-:Y:S01]  /*6230*/  ISETP.LT.AND P3, PT, R18.reuse, UR7, !P0 ;  /* 0x0000000712007c0c */ /* 0x040fe2000c761270 */
[----:B------:R-:W-:Y:S01]  /*6240*/  IMAD R18, R18, UR4, RZ ;  /* 0x0000000412127c24 */ /* 0x000fe2000f8e02ff */
[----:B------:R3:W-:Y:S01]  /*6250*/  @P4 STG.E.U16 desc[UR14][R8.64], R29 ;  /* 0x0000001d08004986 */ /* 0x0007e2000c10150e */
[C---:B------:R-:W-:Y:S01]  /*6260*/  ISETP.LT.AND P2, PT, R17.reuse, UR7, !P0 ;  /* 0x0000000711007c0c */ /* 0x040fe2000c741270 */
[----:B------:R-:W-:Y:S01]  /*6270*/  IMAD R17, R17, UR4, RZ ;  /* 0x0000000411117c24 */ /* 0x000fe2000f8e02ff */
[-C--:B0-----:R-:W-:Y:S01]  /*6280*/  LEA R6, P6, R19, R23.reuse, 0x1 ;  /* 0x0000001713067211 */ /* 0x081fe200078c08ff */
[----:B------:R-:W-:Y:S01]  /*6290*/  IMAD R0, R10, UR4, RZ ;  /* 0x000000040a007c24 */ /* 0x000fe2000f8e02ff */
[C---:B------:R-:W-:Y:S01]  /*62a0*/  ISETP.LT.AND P4, PT, R16.reuse, UR7, !P0 ;  /* 0x0000000710007c0c */ /* 0x040fe2000c781270 */
[----:B------:R-:W-:Y:S01]  /*62b0*/  IMAD R16, R16, UR4, RZ ;  /* 0x0000000410107c24 */ /* 0x000fe2000f8e02ff */
[----:B--2---:R-:W-:-:S02]  /*62c0*/  LEA R2, P5, R18, R23, 0x1 ;  /* 0x0000001712027211 */ /* 0x004fc400078a08ff */
[----:B------:R-:W-:Y:S02]  /*62d0*/  LEA.HI.X.SX32 R7, R19, R37, 0x1, P6 ;  /* 0x0000002513077211 */ /* 0x000fe400030f0eff */
[----:B------:R-:W-:Y:S02]  /*62e0*/  LEA R4, P6, R17, R23, 0x1 ;  /* 0x0000001711047211 */ /* 0x000fe400078c08ff */
[----:B------:R-:W-:Y:S01]  /*62f0*/  LEA.HI.X.SX32 R3, R18, R37, 0x1, P5 ;  /* 0x0000002512037211 */ /* 0x000fe200028f0eff */
[----:B------:R-:W-:Y:S01]  /*6300*/  IMAD R18, R13, UR4, RZ ;  /* 0x000000040d127c24 */ /* 0x000fe2000f8e02ff */
[----:B---3--:R-:W-:Y:S02]  /*6310*/  LEA R8, P5, R16, R23, 0x1 ;  /* 0x0000001710087211 */ /* 0x008fe400078a08ff */
[----:B------:R-:W-:Y:S02]  /*6320*/  PRMT R30, R30, 0x7632, R30 ;  /* 0x000076321e1e7816 */ /* 0x000fe4000000001e */
[----:B------:R-:W-:-:S02]  /*6330*/  PRMT R31, R31, 0x7632, R31 ;  /* 0x000076321f1f7816 */ /* 0x000fc4000000001f */
[-C--:B------:R-:W-:Y:S01]  /*6340*/  LEA.HI.X.SX32 R5, R17, R37.reuse, 0x1, P6 ;  /* 0x0000002511057211 */ /* 0x080fe200030f0eff */
[----:B------:R0:W-:Y:S01]  /*6350*/  @P1 STG.E.U16 desc[UR14][R6.64], R30 ;  /* 0x0000001e06001986 */ /* 0x0001e2000c10150e */
[----:B------:R-:W-:Y:S01]  /*6360*/  LEA.HI.X.SX32 R9, R16, R37, 0x1, P5 ;  /* 0x0000002510097211 */ /* 0x000fe200028f0eff */
[----:B------:R-:W-:Y:S01]  /*6370*/  IMAD R17, R14, UR4, RZ ;  /* 0x000000040e117c24 */ /* 0x000fe2000f8e02ff */
[C---:B------:R-:W-:Y:S01]  /*6380*/  ISETP.LT.AND P5, PT, R15.reuse, UR7, !P0 ;  /* 0x000000070f007c0c */ /* 0x040fe2000c7a1270 */
[----:B------:R2:W-:Y:S01]  /*6390*/  @P3 STG.E.U16 desc[UR14][R2.64], R31 ;  /* 0x0000001f02003986 */ /* 0x0005e2000c10150e */
[----:B------:R-:W-:Y:S01]  /*63a0*/  IMAD R15, R15, UR4, RZ ;  /* 0x000000040f0f7c24 */ /* 0x000fe2000f8e02ff */
[----:B------:R-:W-:Y:S01]  /*63b0*/  ISETP.LT.AND P3, PT, R10, UR7, !P0 ;  /* 0x000000070a007c0c */ /* 0x000fe2000c761270 */
[----:B------:R-:W-:Y:S01]  /*63c0*/  IMAD R16, R11, UR4, RZ ;  /* 0x000000040b107c24 */ /* 0x000fe2000f8e02ff */
[----:B-1----:R1:W-:Y:S04]  /*63d0*/  @P2 STG.E.U16 desc[UR14][R4.64], R24 ;  /* 0x0000001804002986 */ /* 0x0023e8000c10150e */
[----:B------:R3:W-:Y:S01]  /*63e0*/  @P4 STG.E.U16 desc[UR14][R8.64], R25 ;  /* 0x0000001908004986 */ /* 0x0007e2000c10150e */
[C---:B------:R-:W-:Y:S01]  /*63f0*/  ISETP.LT.AND P4, PT, R12.reuse, UR7, !P0 ;  /* 0x000000070c007c0c */ /* 0x040fe2000c781270 */
[----:B------:R-:W-:Y:S01]  /*6400*/  IMAD R12, R12, UR4, RZ ;  /* 0x000000040c0c7c24 */ /* 0x000fe2000f8e02ff */
[----:B0-----:R-:W-:-:S02]  /*6410*/  LEA R6, P2, R0, R23, 0x1 ;  /* 0x0000001700067211 */ /* 0x001fc400078408ff */
[----:B--2---:R-:W-:Y:S02]  /*6420*/  LEA R2, P6, R15, R23, 0x1 ;  /* 0x000000170f027211 */ /* 0x004fe400078c08ff */
[----:B------:R-:W-:Y:S02]  /*6430*/  LEA.HI.X.SX32 R7, R0, R37, 0x1, P2 ;  /* 0x0000002500077211 */ /* 0x000fe400010f0eff */
[C---:B-1----:R-:W-:Y:S02]  /*6440*/  LEA R4, P1, R12.reuse, R23, 0x1 ;  /* 0x000000170c047211 */ /* 0x042fe400078208ff */
[----:B------:R-:W-:Y:S02]  /*6450*/  ISETP.LT.AND P2, PT, R11, UR7, !P0 ;  /* 0x000000070b007c0c */ /* 0x000fe4000c741270 */
[----:B------:R-:W-:Y:S02]  /*6460*/  LEA.HI.X.SX32 R5, R12, R37, 0x1, P1 ;  /* 0x000000250c057211 */ /* 0x000fe400008f0eff */
[----:B------:R-:W-:-:S02]  /*6470*/  LEA R10, P1, R17, R23, 0x1 ;  /* 0x00000017110a7211 */ /* 0x000fc400078208ff */
[-C--:B------:R-:W-:Y:S02]  /*6480*/  LEA.HI.X.SX32 R3, R15, R37.reuse, 0x1, P6 ;  /* 0x000000250f037211 */ /* 0x080fe400030f0eff */
[----:B------:R-:W-:Y:S02]  /*6490*/  LEA.HI.X.SX32 R11, R17, R37, 0x1, P1 ;  /* 0x00000025110b7211 */ /* 0x000fe400008f0eff */
[----:B------:R-:W-:Y:S01]  /*64a0*/  ISETP.LT.AND P1, PT, R14, UR7, !P0 ;  /* 0x000000070e007c0c */ /* 0x000fe2000c721270 */
[----:B------:R0:W-:Y:S01]  /*64b0*/  @P5 STG.E.U16 desc[UR14][R2.64], R26 ;  /* 0x0000001a02005986 */ /* 0x0001e2000c10150e */
[----:B------:R-:W-:Y:S02]  /*64c0*/  ISETP.LT.AND P0, PT, R13, UR7, !P0 ;  /* 0x000000070d007c0c */ /* 0x000fe4000c701270 */
[----:B---3--:R-:W-:Y:S01]  /*64d0*/  LEA R8, P6, R16, R23, 0x1 ;  /* 0x0000001710087211 */ /* 0x008fe200078c08ff */
[----:B------:R1:W-:Y:S01]  /*64e0*/  @P4 STG.E.U16 desc[UR14][R4.64], R27 ;  /* 0x0000001b04004986 */ /* 0x0003e2000c10150e */
[----:B------:R-:W-:-:S02]  /*64f0*/  PRMT R25, R25, 0x7632, R25 ;  /* 0x0000763219197816 */ /* 0x000fc40000000019 */
[----:B------:R-:W-:Y:S02]  /*6500*/  LEA.HI.X.SX32 R9, R16, R37, 0x1, P6 ;  /* 0x0000002510097211 */ /* 0x000fe400030f0eff */
[----:B------:R-:W-:Y:S02]  /*6510*/  LEA R12, P6, R18, R23, 0x1 ;  /* 0x00000017120c7211 */ /* 0x000fe400078c08ff */
[----:B0-----:R-:W-:Y:S02]  /*6520*/  PRMT R3, R24, 0x7632, R3 ;  /* 0x0000763218037816 */ /* 0x001fe40000000003 */
[----:B------:R-:W-:Y:S02]  /*6530*/  LEA.HI.X.SX32 R13, R18, R37, 0x1, P6 ;  /* 0x00000025120d7211 */ /* 0x000fe400030f0eff */
[----:B-1----:R-:W-:Y:S01]  /*6540*/  PRMT R5, R26, 0x7632, R5 ;  /* 0x000076321a057816 */ /* 0x002fe20000000005 */
[----:B------:R0:W-:Y:S04]  /*6550*/  @P3 STG.E.U16 desc[UR14][R6.64], R3 ;  /* 0x0000000306003986 */ /* 0x0001e8000c10150e */
[----:B------:R0:W-:Y:S04]  /*6560*/  @P2 STG.E.U16 desc[UR14][R8.64], R25 ;  /* 0x0000001908002986 */ /* 0x0001e8000c10150e */
[----:B------:R0:W-:Y:S01]  /*6570*/  @P1 STG.E.U16 desc[UR14][R10.64], R5 ;  /* 0x000000050a001986 */ /* 0x0001e2000c10150e */
[----:B------:R-:W-:Y:S05]  /*6580*/  @!P0 EXIT ;  /* 0x000000000000894d */ /* 0x000fea0003800000 */
[----:B0-----:R-:W-:-:S05]  /*6590*/  PRMT R6, R27, 0x7632, R6 ;  /* 0x000076321b067816 */ /* 0x001fca0000000006 */
[----:B------:R-:W-:Y:S01]  /*65a0*/  STG.E.U16 desc[UR14][R12.64], R6 ;  /* 0x000000060c007986 */ /* 0x000fe2000c10150e */
[----:B------:R-:W-:Y:S05]  /*65b0*/  EXIT ;  /* 0x000000000000794d */ /* 0x000fea0003800000 */
.L_x_2:
[----:B------:R-:W-:-:S00]  /*65c0*/  BRA `(.L_x_2) ;  /* 0xfffffffc00fc7947 */ /* 0x000fc0000383ffff */
[----:B------:R-:W-:-:S00]  /*65d0*/  NOP ;  /* 0x0000000000007918 */ /* 0x000fc00000000000 */
        /* <DEDUP_REMOVED lines=10> */
.L_x_3:


//--------------------- .nv.shared.matmul_kernel  --------------------------
	.section	.nv.shared.matmul_kernel,"aw",@nobits
	.sectionflags	@""
	.align	16
	.zero		1024


//--------------------- .nv.shared.reserved.0     --------------------------
	.section	.nv.shared.reserved.0,"aw",@nobits
	.weak		__nv_reservedSMEM_offset_0_alias
	.size		__nv_reservedSMEM_offset_0_alias, 0, 0
	.other		__nv_reservedSMEM_offset_0_alias,@"STO_CUDA_RESERVED_SHARED STV_DEFAULT"
__nv_reservedSMEM_offset_0_alias:
	.zero		0


//--------------------- .nv.constant0.matmul_kernel --------------------------
	.section	.nv.constant0.matmul_kernel,"a",@progbits
	.sectionflags	@""
	.align	4
.nv.constant0.matmul_kernel:
	.zero		608


//--------------------- SYMBOLS --------------------------

	.type		.nv.reservedSmem.offset0,@object
	.size		.nv.reservedSmem.offset0,0x4
